	.headerflags	@"EF_CUDA_TEXMODE_UNIFIED EF_CUDA_64BIT_ADDRESS EF_CUDA_ACCELERATORS EF_CUDA_SM90 EF_CUDA_VIRTUAL_SM(EF_CUDA_SM90)"
	.elftype	@"ET_EXEC"


//--------------------- .nv.info                  --------------------------
	.section	.nv.info,"",@"SHT_CUDA_INFO"
	.align	4


	//----- nvinfo : EIATTR_REGCOUNT
	.align		4
        /*0000*/ 	.byte	0x04, 0x2f
        /*0002*/ 	.short	(.L_1 - .L_0)
	.align		4
.L_0:
        /*0004*/ 	.word	index@(triton_red_fused_add_convolution_native_group_norm_25)
        /*0008*/ 	.word	0x00000028


	//----- nvinfo : EIATTR_MIN_STACK_SIZE
	.align		4
.L_1:
        /*000c*/ 	.byte	0x04, 0x12
        /*000e*/ 	.short	(.L_3 - .L_2)
	.align		4
.L_2:
        /*0010*/ 	.word	index@(triton_red_fused_add_convolution_native_group_norm_25)
        /*0014*/ 	.word	0x00000000


	//----- nvinfo : EIATTR_FRAME_SIZE
	.align		4
.L_3:
        /*0018*/ 	.byte	0x04, 0x11
        /*001a*/ 	.short	(.L_5 - .L_4)
	.align		4
.L_4:
        /*001c*/ 	.word	index@(triton_red_fused_add_convolution_native_group_norm_25)
        /*0020*/ 	.word	0x00000000


	//----- nvinfo : EIATTR_MIN_STACK_SIZE
	.align		4
.L_5:
        /*0024*/ 	.byte	0x04, 0x12
        /*0026*/ 	.short	(.L_7 - .L_6)
	.align		4
.L_6:
        /*0028*/ 	.word	index@(triton_red_fused_add_convolution_native_group_norm_25)
        /*002c*/ 	.word	0x00000000
.L_7:


//--------------------- .nv.info.triton_red_fused_add_convolution_native_group_norm_25 --------------------------
	.section	.nv.info.triton_red_fused_add_convolution_native_group_norm_25,"",@"SHT_CUDA_INFO"
	.sectionflags	@""
	.align	4


	//----- nvinfo : EIATTR_CUDA_API_VERSION
	.align		4
        /*0000*/ 	.byte	0x04, 0x37
        /*0002*/ 	.short	(.L_9 - .L_8)
.L_8:
        /*0004*/ 	.word	0x0000007c


	//----- nvinfo : EIATTR_KPARAM_INFO
	.align		4
.L_9:
        /*0008*/ 	.byte	0x04, 0x17
        /*000a*/ 	.short	(.L_11 - .L_10)
.L_10:
        /*000c*/ 	.word	0x00000000
        /*0010*/ 	.short	0x0007
        /*0012*/ 	.short	0x0034
        /*0014*/ 	.byte	0x00, 0xf0, 0x11, 0x00


	//----- nvinfo : EIATTR_KPARAM_INFO
	.align		4
.L_11:
        /*0018*/ 	.byte	0x04, 0x17
        /*001a*/ 	.short	(.L_13 - .L_12)
.L_12:
        /*001c*/ 	.word	0x00000000
        /*0020*/ 	.short	0x0006
        /*0022*/ 	.short	0x0030
        /*0024*/ 	.byte	0x00, 0xf0, 0x11, 0x00


	//----- nvinfo : EIATTR_KPARAM_INFO
	.align		4
.L_13:
        /*0028*/ 	.byte	0x04, 0x17
        /*002a*/ 	.short	(.L_15 - .L_14)
.L_14:
        /*002c*/ 	.word	0x00000000
        /*0030*/ 	.short	0x0005
        /*0032*/ 	.short	0x0028
        /*0034*/ 	.byte	0x00, 0xf4, 0x21, 0x00


	//----- nvinfo : EIATTR_KPARAM_INFO
	.align		4
.L_15:
        /*0038*/ 	.byte	0x04, 0x17
        /*003a*/ 	.short	(.L_17 - .L_16)
.L_16:
        /*003c*/ 	.word	0x00000000
        /*0040*/ 	.short	0x0004
        /*0042*/ 	.short	0x0020
        /*0044*/ 	.byte	0x00, 0xf4, 0x21, 0x00


	//----- nvinfo : EIATTR_KPARAM_INFO
	.align		4
.L_17:
        /*0048*/ 	.byte	0x04, 0x17
        /*004a*/ 	.short	(.L_19 - .L_18)
.L_18:
        /*004c*/ 	.word	0x00000000
        /*0050*/ 	.short	0x0003
        /*0052*/ 	.short	0x0018
        /*0054*/ 	.byte	0x00, 0xf4, 0x21, 0x00


	//----- nvinfo : EIATTR_KPARAM_INFO
	.align		4
.L_19:
        /*0058*/ 	.byte	0x04, 0x17
        /*005a*/ 	.short	(.L_21 - .L_20)
.L_20:
        /*005c*/ 	.word	0x00000000
        /*0060*/ 	.short	0x0002
        /*0062*/ 	.short	0x0010
        /*0064*/ 	.byte	0x00, 0xf4, 0x21, 0x00


	//----- nvinfo : EIATTR_KPARAM_INFO
	.align		4
.L_21:
        /*0068*/ 	.byte	0x04, 0x17
        /*006a*/ 	.short	(.L_23 - .L_22)
.L_22:
        /*006c*/ 	.word	0x00000000
        /*0070*/ 	.short	0x0001
        /*0072*/ 	.short	0x0008
        /*0074*/ 	.byte	0x00, 0xf4, 0x21, 0x00


	//----- nvinfo : EIATTR_KPARAM_INFO
	.align		4
.L_23:
        /*0078*/ 	.byte	0x04, 0x17
        /*007a*/ 	.short	(.L_25 - .L_24)
.L_24:
        /*007c*/ 	.word	0x00000000
        /*0080*/ 	.short	0x0000
        /*0082*/ 	.short	0x0000
        /*0084*/ 	.byte	0x00, 0xf4, 0x21, 0x00


	//----- nvinfo : EIATTR_SPARSE_MMA_MASK
	.align		4
.L_25:
        /*0088*/ 	.byte	0x03, 0x50
        /*008a*/ 	.short	0x0000


	//----- nvinfo : EIATTR_MAXREG_COUNT
	.align		4
        /*008c*/ 	.byte	0x03, 0x1b
        /*008e*/ 	.short	0x0080


	//----- nvinfo : EIATTR_COOP_GROUP_MASK_REGIDS
	.align		4
        /*0090*/ 	.byte	0x04, 0x29
        /*0092*/ 	.short	(.L_27 - .L_26)


	//   ....[0]....
.L_26:
        /*0094*/ 	.word	0xffffffff


	//   ....[1]....
        /*0098*/ 	.word	0xffffffff


	//   ....[2]....
        /*009c*/ 	.word	0xffffffff


	//   ....[3]....
        /*00a0*/ 	.word	0xffffffff


	//   ....[4]....
        /*00a4*/ 	.word	0xffffffff


	//   ....[5]....
        /*00a8*/ 	.word	0xffffffff


	//   ....[6]....
        /*00ac*/ 	.word	0xffffffff


	//   ....[7]....
        /*00b0*/ 	.word	0xffffffff


	//   ....[8]....
        /*00b4*/ 	.word	0xffffffff


	//   ....[9]....
        /*00b8*/ 	.word	0xffffffff


	//   ....[10]....
        /*00bc*/ 	.word	0xffffffff


	//   ....[11]....
        /*00c0*/ 	.word	0xffffffff


	//   ....[12]....
        /*00c4*/ 	.word	0xffffffff


	//   ....[13]....
        /*00c8*/ 	.word	0xffffffff


	//   ....[14]....
        /*00cc*/ 	.word	0xffffffff


	//   ....[15]....
        /*00d0*/ 	.word	0xffffffff


	//   ....[16]....
        /*00d4*/ 	.word	0xffffffff


	//   ....[17]....
        /*00d8*/ 	.word	0xffffffff


	//   ....[18]....
        /*00dc*/ 	.word	0xffffffff


	//   ....[19]....
        /*00e0*/ 	.word	0xffffffff


	//   ....[20]....
        /*00e4*/ 	.word	0xffffffff


	//   ....[21]....
        /*00e8*/ 	.word	0xffffffff


	//----- nvinfo : EIATTR_COOP_GROUP_INSTR_OFFSETS
	.align		4
.L_27:
        /*00ec*/ 	.byte	0x04, 0x28
        /*00ee*/ 	.short	(.L_29 - .L_28)


	//   ....[0]....
.L_28:
        /*00f0*/ 	.word	0x00001a40


	//   ....[1]....
        /*00f4*/ 	.word	0x00001aa0


	//   ....[2]....
        /*00f8*/ 	.word	0x00001b80


	//   ....[3]....
        /*00fc*/ 	.word	0x00001be0


	//   ....[4]....
        /*0100*/ 	.word	0x00001cb0


	//   ....[5]....
        /*0104*/ 	.word	0x00001d20


	//   ....[6]....
        /*0108*/ 	.word	0x00001e00


	//   ....[7]....
        /*010c*/ 	.word	0x00001e50


	//   ....[8]....
        /*0110*/ 	.word	0x00001f40


	//   ....[9]....
        /*0114*/ 	.word	0x00001f70


	//   ....[10]....
        /*0118*/ 	.word	0x00002110


	//   ....[11]....
        /*011c*/ 	.word	0x00002120


	//   ....[12]....
        /*0120*/ 	.word	0x00002160


	//   ....[13]....
        /*0124*/ 	.word	0x000021b0


	//   ....[14]....
        /*0128*/ 	.word	0x00002240


	//   ....[15]....
        /*012c*/ 	.word	0x000022d0


	//   ....[16]....
        /*0130*/ 	.word	0x00002300


	//   ....[17]....
        /*0134*/ 	.word	0x00002400


	//   ....[18]....
        /*0138*/ 	.word	0x00002420


	//   ....[19]....
        /*013c*/ 	.word	0x00002460


	//   ....[20]....
        /*0140*/ 	.word	0x00002540


	//   ....[21]....
        /*0144*/ 	.word	0x00002580


	//----- nvinfo : EIATTR_EXIT_INSTR_OFFSETS
	.align		4
.L_29:
        /*0148*/ 	.byte	0x04, 0x1c
        /*014a*/ 	.short	(.L_31 - .L_30)


	//   ....[0]....
.L_30:
        /*014c*/ 	.word	0x00002740


	//   ....[1]....
        /*0150*/ 	.word	0x00002790


	//----- nvinfo : EIATTR_REQNTID
	.align		4
.L_31:
        /*0154*/ 	.byte	0x04, 0x10
        /*0156*/ 	.short	(.L_33 - .L_32)
.L_32:
        /*0158*/ 	.word	0x00000200
        /*015c*/ 	.word	0x00000001
        /*0160*/ 	.word	0x00000001


	//----- nvinfo : EIATTR_CBANK_PARAM_SIZE
	.align		4
.L_33:
        /*0164*/ 	.byte	0x03, 0x19
        /*0166*/ 	.short	0x0038


	//----- nvinfo : EIATTR_PARAM_CBANK
	.align		4
        /*0168*/ 	.byte	0x04, 0x0a
        /*016a*/ 	.short	(.L_35 - .L_34)
	.align		4
.L_34:
        /*016c*/ 	.word	index@(.nv.constant0.triton_red_fused_add_convolution_native_group_norm_25)
        /*0170*/ 	.short	0x0210
        /*0172*/ 	.short	0x0038


	//----- nvinfo : EIATTR_SW_WAR
	.align		4
.L_35:
        /*0174*/ 	.byte	0x04, 0x36
        /*0176*/ 	.short	(.L_37 - .L_36)
.L_36:
        /*0178*/ 	.word	0x00000008
.L_37:


//--------------------- .nv.callgraph             --------------------------
	.section	.nv.callgraph,"",@"SHT_CUDA_CALLGRAPH"
	.align	4
	.sectionentsize	8
	.align		4
        /*0000*/ 	.word	0x00000000
	.align		4
        /*0004*/ 	.word	0xffffffff
	.align		4
        /*0008*/ 	.word	0x00000000
	.align		4
        /*000c*/ 	.word	0xfffffffe
	.align		4
        /*0010*/ 	.word	0x00000000
	.align		4
        /*0014*/ 	.word	0xfffffffd
	.align		4
        /*0018*/ 	.word	0x00000000
	.align		4
        /*001c*/ 	.word	0xfffffffc


//--------------------- .text.triton_red_fused_add_convolution_native_group_norm_25 --------------------------
	.section	.text.triton_red_fused_add_convolution_native_group_norm_25,"ax",@progbits
	.sectionflags	@"SHF_BARRIERS=1"
	.align	128
        .global         triton_red_fused_add_convolution_native_group_norm_25
        .type           triton_red_fused_add_convolution_native_group_norm_25,@function
        .size           triton_red_fused_add_convolution_native_group_norm_25,(.L_x_1 - triton_red_fused_add_convolution_native_group_norm_25)
        .other          triton_red_fused_add_convolution_native_group_norm_25,@"STO_CUDA_ENTRY STV_DEFAULT"
triton_red_fused_add_convolution_native_group_norm_25:
.text.triton_red_fused_add_convolution_native_group_norm_25:
[----:B------:R-:W0:Y:S01]  /*0000*/  LDC R1, c[0x0][0x28] ;  /* 0x00000a00ff017b82 */ /* 0x000e220000000800 */
[----:B------:R-:W1:Y:S07]  /*0010*/  S2R R2, SR_TID.X ;  /* 0x0000000000027919 */ /* 0x000e6e0000002100 */
[----:B------:R-:W2:Y:S01]  /*0020*/  LDC.64 R24, c[0x0][0x210] ;  /* 0x00008400ff187b82 */ /* 0x000ea20000000a00 */
[----:B------:R-:W-:Y:S02]  /*0030*/  CS2R R8, SRZ ;  /* 0x0000000000087805 */ /* 0x000fe4000001ff00 */
[----:B------:R-:W-:Y:S01]  /*0040*/  CS2R R10, SRZ ;  /* 0x00000000000a7805 */ /* 0x000fe2000001ff00 */
[----:B------:R-:W3:Y:S01]  /*0050*/  S2R R0, SR_CTAID.X ;  /* 0x0000000000007919 */ /* 0x000ee20000002500 */
[----:B------:R-:W-:-:S03]  /*0060*/  ULDC.64 UR6, c[0x0][0x208] ;  /* 0x0000820000067ab9 */ /* 0x000fc60000000a00 */
[----:B------:R-:W4:Y:S08]  /*0070*/  S2UR UR5, SR_CgaCtaId ;  /* 0x00000000000579c3 */ /* 0x000f300000008800 */
[----:B------:R-:W5:Y:S01]  /*0080*/  LDC.64 R30, c[0x0][0x218] ;  /* 0x00008600ff1e7b82 */ /* 0x000f620000000a00 */
[----:B-1----:R-:W-:-:S04]  /*0090*/  SHF.L.U32 R6, R2, 0x2, RZ ;  /* 0x0000000202067819 */ /* 0x002fc800000006ff */
[----:B------:R-:W-:Y:S02]  /*00a0*/  LOP3.LUT R7, R6, 0x7fc, RZ, 0xc0, !PT ;  /* 0x000007fc06077812 */ /* 0x000fe400078ec0ff */
[C---:B---3--:R-:W-:Y:S02]  /*00b0*/  ISETP.GE.AND P0, PT, R0.reuse, 0x40, PT ;  /* 0x000000400000780c */ /* 0x048fe40003f06270 */
[----:B------:R-:W-:-:S05]  /*00c0*/  LEA R28, R0, R7, 0xd ;  /* 0x00000007001c7211 */ /* 0x000fca00078e68ff */
[----:B--2---:R-:W-:-:S06]  /*00d0*/  IMAD.WIDE R24, R28, 0x4, R24 ;  /* 0x000000041c187825 */ /* 0x004fcc00078e0218 */
[----:B------:R-:W2:Y:S01]  /*00e0*/  @!P0 LDG.E.EF.128 R8, desc[UR6][R24.64] ;  /* 0x0000000618088981 */ /* 0x000ea2000c0e1d00 */
[----:B------:R-:W-:Y:S01]  /*00f0*/  UMOV UR4, 0x400 ;  /* 0x0000040000047882 */ /* 0x000fe20000000000 */
[----:B------:R-:W-:Y:S01]  /*0100*/  SHF.R.S32.HI R13, RZ, 0x1f, R0 ;  /* 0x0000001fff0d7819 */ /* 0x000fe20000011400 */
[----:B----4-:R-:W-:-:S03]  /*0110*/  UPRMT UR4, UR5, 0x654, UR4 ;  /* 0x0000065405047896 */ /* 0x010fc60008000004 */
[----:B------:R-:W-:-:S03]  /*0120*/  LEA.HI R13, R13, R0, RZ, 0x4 ;  /* 0x000000000d0d7211 */ /* 0x000fc600078f20ff */
[----:B------:R-:W-:Y:S02]  /*0130*/  LEA R20, R7, UR4, 0x3 ;  /* 0x0000000407147c11 */ /* 0x000fe4000f8e18ff */
[----:B------:R-:W-:-:S04]  /*0140*/  LOP3.LUT R13, R13, 0xffffff0, RZ, 0xc0, !PT ;  /* 0x0ffffff00d0d7812 */ /* 0x000fc800078ec0ff */
[----:B------:R-:W-:-:S04]  /*0150*/  IADD3 R13, -R13, R0, RZ ;  /* 0x000000000d0d7210 */ /* 0x000fc80007ffe1ff */
[----:B------:R-:W-:-:S05]  /*0160*/  SHF.L.U32 R13, R13, 0x4, RZ ;  /* 0x000000040d0d7819 */ /* 0x000fca00000006ff */
[----:B-----5:R-:W-:Y:S01]  /*0170*/  IMAD.WIDE R30, R13, 0x4, R30 ;  /* 0x000000040d1e7825 */ /* 0x020fe200078e021e */
[----:B------:R-:W-:Y:S01]  /*0180*/  HFMA2.MMA R14, -RZ, RZ, 0, 0 ;  /* 0x00000000ff0e7435 */ /* 0x000fe200000001ff */
[----:B------:R-:W-:Y:S01]  /*0190*/  BAR.SYNC.DEFER_BLOCKING 0x0 ;  /* 0x0000000000007b1d */ /* 0x000fe20000010000 */
[----:B------:R-:W-:Y:S02]  /*01a0*/  MOV R13, RZ ;  /* 0x000000ff000d7202 */ /* 0x000fe40000000f00 */
[----:B------:R-:W-:Y:S02]  /*01b0*/  MOV R16, RZ ;  /* 0x000000ff00107202 */ /* 0x000fe40000000f00 */
[----:B--2---:R-:W-:Y:S02]  /*01c0*/  SEL R15, R8, RZ, !P0 ;  /* 0x000000ff080f7207 */ /* 0x004fe40004000000 */
[----:B------:R-:W-:Y:S02]  /*01d0*/  SEL R9, R9, RZ, !P0 ;  /* 0x000000ff09097207 */ /* 0x000fe40004000000 */
[----:B------:R-:W-:Y:S01]  /*01e0*/  SEL R17, R10, RZ, !P0 ;  /* 0x000000ff0a117207 */ /* 0x000fe20004000000 */
[----:B------:R-:W-:Y:S01]  /*01f0*/  STS [R20], R15 ;  /* 0x0000000f14007388 */ /* 0x000fe20000000800 */
[----:B------:R-:W-:Y:S01]  /*0200*/  SEL R11, R11, RZ, !P0 ;  /* 0x000000ff0b0b7207 */ /* 0x000fe20004000000 */
[----:B------:R-:W-:-:S02]  /*0210*/  HFMA2.MMA R10, -RZ, RZ, 0, 0 ;  /* 0x00000000ff0a7435 */ /* 0x000fc400000001ff */
[----:B------:R1:W-:Y:S04]  /*0220*/  STS [R20+0x8], R9 ;  /* 0x0000080914007388 */ /* 0x0003e80000000800 */
[----:B------:R-:W-:Y:S04]  /*0230*/  STS [R20+0x10], R17 ;  /* 0x0000101114007388 */ /* 0x000fe80000000800 */
[----:B------:R-:W-:Y:S01]  /*0240*/  STS [R20+0x18], R11 ;  /* 0x0000180b14007388 */ /* 0x000fe20000000800 */
[----:B------:R-:W-:Y:S01]  /*0250*/  LOP3.LUT R2, R2, 0x1ff, RZ, 0xc0, !PT ;  /* 0x000001ff02027812 */ /* 0x000fe200078ec0ff */
[----:B-1----:R-:W1:Y:S08]  /*0260*/  LDC.64 R8, c[0x0][0x220] ;  /* 0x00008800ff087b82 */ /* 0x002e700000000a00 */
[----:B------:R-:W-:Y:S06]  /*0270*/  BAR.SYNC.DEFER_BLOCKING 0x0 ;  /* 0x0000000000007b1d */ /* 0x000fec0000010000 */
[----:B------:R-:W2:Y:S04]  /*0280*/  @!P0 LDG.E.EL R10, desc[UR6][R30.64] ;  /* 0x000000061e0a8981 */ /* 0x000ea8000c2e1900 */
[----:B------:R-:W3:Y:S04]  /*0290*/  @!P0 LDG.E.EL R13, desc[UR6][R30.64+0x4] ;  /* 0x000004061e0d8981 */ /* 0x000ee8000c2e1900 */
[----:B------:R-:W4:Y:S04]  /*02a0*/  @!P0 LDG.E.EL R14, desc[UR6][R30.64+0x8] ;  /* 0x000008061e0e8981 */ /* 0x000f28000c2e1900 */
[----:B------:R-:W5:Y:S01]  /*02b0*/  @!P0 LDG.E.EL R16, desc[UR6][R30.64+0xc] ;  /* 0x00000c061e108981 */ /* 0x000f62000c2e1900 */
[----:B------:R-:W-:Y:S01]  /*02c0*/  LEA R21, R2, UR4, 0x3 ;  /* 0x0000000402157c11 */ /* 0x000fe2000f8e18ff */
[----:B-1----:R-:W-:Y:S01]  /*02d0*/  IMAD.WIDE R28, R28, 0x4, R8 ;  /* 0x000000041c1c7825 */ /* 0x002fe200078e0208 */
[----:B------:R-:W-:-:S02]  /*02e0*/  CS2R R8, SRZ ;  /* 0x0000000000087805 */ /* 0x000fc4000001ff00 */
[----:B------:R-:W-:Y:S01]  /*02f0*/  LEA R22, R2, UR4, 0x2 ;  /* 0x0000000402167c11 */ /* 0x000fe2000f8e10ff */
[----:B------:R-:W1:Y:S04]  /*0300*/  LDS R17, [R21] ;  /* 0x0000000015117984 */ /* 0x000e680000000800 */
[----:B------:R-:W1:Y:S04]  /*0310*/  LDS R33, [R21+0x1000] ;  /* 0x0010000015217984 */ /* 0x000e680000000800 */
[----:B------:R-:W1:Y:S04]  /*0320*/  LDS R35, [R21+0x2000] ;  /* 0x0020000015237984 */ /* 0x000e680000000800 */
[----:B------:R-:W1:Y:S01]  /*0330*/  LDS R12, [R21+0x3000] ;  /* 0x00300000150c7984 */ /* 0x000e620000000800 */
[----:B--2---:R-:W-:-:S02]  /*0340*/  SEL R10, R10, RZ, !P0 ;  /* 0x000000ff0a0a7207 */ /* 0x004fc40004000000 */
[----:B---3--:R-:W-:-:S03]  /*0350*/  SEL R18, R13, RZ, !P0 ;  /* 0x000000ff0d127207 */ /* 0x008fc60004000000 */
[----:B-1----:R-:W-:Y:S01]  /*0360*/  FADD R17, R17, R10 ;  /* 0x0000000a11117221 */ /* 0x002fe20000000000 */
[----:B------:R-:W-:Y:S02]  /*0370*/  CS2R R10, SRZ ;  /* 0x00000000000a7805 */ /* 0x000fe4000001ff00 */
[----:B----4-:R-:W-:Y:S01]  /*0380*/  SEL R14, R14, RZ, !P0 ;  /* 0x000000ff0e0e7207 */ /* 0x010fe20004000000 */
[----:B0-----:R-:W-:-:S03]  /*0390*/  FADD R33, R33, R18 ;  /* 0x0000001221217221 */ /* 0x001fc60000000000 */
[----:B------:R-:W2:Y:S01]  /*03a0*/  @!P0 LDG.E.EF.128 R8, desc[UR6][R28.64] ;  /* 0x000000061c088981 */ /* 0x000ea2000c0e1d00 */
[----:B-----5:R-:W-:Y:S01]  /*03b0*/  SEL R37, R16, RZ, !P0 ;  /* 0x000000ff10257207 */ /* 0x020fe20004000000 */
[----:B------:R-:W-:Y:S01]  /*03c0*/  FADD R35, R35, R14 ;  /* 0x0000000e23237221 */ /* 0x000fe20000000000 */
[----:B------:R-:W-:Y:S03]  /*03d0*/  BAR.SYNC.DEFER_BLOCKING 0x0 ;  /* 0x0000000000007b1d */ /* 0x000fe60000010000 */
[----:B------:R-:W-:Y:S01]  /*03e0*/  FADD R37, R12, R37 ;  /* 0x000000250c257221 */ /* 0x000fe20000000000 */
[----:B------:R-:W-:Y:S01]  /*03f0*/  HFMA2.MMA R12, -RZ, RZ, 0, 0 ;  /* 0x00000000ff0c7435 */ /* 0x000fe200000001ff */
[----:B------:R-:W-:Y:S02]  /*0400*/  MOV R13, RZ ;  /* 0x000000ff000d7202 */ /* 0x000fe40000000f00 */
[----:B------:R-:W-:Y:S01]  /*0410*/  CS2R R14, SRZ ;  /* 0x00000000000e7805 */ /* 0x000fe2000001ff00 */
[----:B------:R-:W-:Y:S04]  /*0420*/  STS [R22], R17 ;  /* 0x0000001116007388 */ /* 0x000fe80000000800 */
[----:B------:R-:W-:Y:S04]  /*0430*/  STS [R22+0x800], R33 ;  /* 0x0008002116007388 */ /* 0x000fe80000000800 */
[----:B------:R-:W-:Y:S04]  /*0440*/  STS [R22+0x1000], R35 ;  /* 0x0010002316007388 */ /* 0x000fe80000000800 */
[----:B------:R-:W-:Y:S01]  /*0450*/  STS [R22+0x1800], R37 ;  /* 0x0018002516007388 */ /* 0x000fe20000000800 */
[----:B------:R-:W-:Y:S06]  /*0460*/  BAR.SYNC.DEFER_BLOCKING 0x0 ;  /* 0x0000000000007b1d */ /* 0x000fec0000010000 */
[----:B------:R-:W3:Y:S01]  /*0470*/  @!P0 LDG.E.EF.128 R12, desc[UR6][R24.64+0x2000] ;  /* 0x00200006180c8981 */ /* 0x000ee2000c0e1d00 */
[----:B------:R-:W-:-:S05]  /*0480*/  LEA R7, R7, UR4, 0x2 ;  /* 0x0000000407077c11 */ /* 0x000fca000f8e10ff */
[----:B------:R-:W0:Y:S01]  /*0490*/  LDS.128 R16, [R7] ;  /* 0x0000000007107984 */ /* 0x000e220000000c00 */
[----:B--2---:R-:W-:Y:S02]  /*04a0*/  SEL R23, R8, RZ, !P0 ;  /* 0x000000ff08177207 */ /* 0x004fe40004000000 */
[----:B------:R-:W-:Y:S02]  /*04b0*/  SEL R26, R9, RZ, !P0 ;  /* 0x000000ff091a7207 */ /* 0x000fe40004000000 */
[----:B------:R-:W-:Y:S02]  /*04c0*/  SEL R27, R10, RZ, !P0 ;  /* 0x000000ff0a1b7207 */ /* 0x000fe40004000000 */
[----:B------:R-:W-:Y:S01]  /*04d0*/  SEL R32, R11, RZ, !P0 ;  /* 0x000000ff0b207207 */ /* 0x000fe20004000000 */
[----:B0-----:R-:W-:Y:S01]  /*04e0*/  FADD R8, R23, R16 ;  /* 0x0000001017087221 */ /* 0x001fe20000000000 */
[----:B------:R-:W-:Y:S01]  /*04f0*/  FADD R9, R26, R17 ;  /* 0x000000111a097221 */ /* 0x000fe20000000000 */
[----:B------:R-:W-:-:S02]  /*0500*/  FADD R10, R27, R18 ;  /* 0x000000121b0a7221 */ /* 0x000fc40000000000 */
[----:B------:R-:W-:-:S05]  /*0510*/  FADD R11, R32, R19 ;  /* 0x00000013200b7221 */ /* 0x000fca0000000000 */
[----:B------:R-:W-:Y:S01]  /*0520*/  @!P0 STG.E.128 desc[UR6][R24.64], R8 ;  /* 0x0000000818008986 */ /* 0x000fe2000c101d06 */
[----:B------:R-:W-:Y:S01]  /*0530*/  HFMA2.MMA R16, -RZ, RZ, 0, 0 ;  /* 0x00000000ff107435 */ /* 0x000fe200000001ff */
[----:B------:R-:W-:Y:S01]  /*0540*/  BAR.SYNC.DEFER_BLOCKING 0x0 ;  /* 0x0000000000007b1d */ /* 0x000fe20000010000 */
[----:B------:R-:W-:Y:S02]  /*0550*/  MOV R18, RZ ;  /* 0x000000ff00127202 */ /* 0x000fe40000000f00 */
[----:B---3--:R-:W-:Y:S02]  /*0560*/  SEL R17, R12, RZ, !P0 ;  /* 0x000000ff0c117207 */ /* 0x008fe40004000000 */
[----:B------:R-:W-:Y:S02]  /*0570*/  SEL R13, R13, RZ, !P0 ;  /* 0x000000ff0d0d7207 */ /* 0x000fe40004000000 */
[----:B------:R-:W-:Y:S02]  /*0580*/  SEL R19, R14, RZ, !P0 ;  /* 0x000000ff0e137207 */ /* 0x000fe40004000000 */
[----:B------:R-:W-:Y:S01]  /*0590*/  SEL R15, R15, RZ, !P0 ;  /* 0x000000ff0f0f7207 */ /* 0x000fe20004000000 */
[----:B------:R0:W-:Y:S04]  /*05a0*/  STS [R20], R17 ;  /* 0x0000001114007388 */ /* 0x0001e80000000800 */
[----:B------:R-:W-:Y:S04]  /*05b0*/  STS [R20+0x8], R13 ;  /* 0x0000080d14007388 */ /* 0x000fe80000000800 */
[----:B------:R-:W-:Y:S04]  /*05c0*/  STS [R20+0x10], R19 ;  /* 0x0000101314007388 */ /* 0x000fe80000000800 */
[----:B------:R-:W-:Y:S01]  /*05d0*/  STS [R20+0x18], R15 ;  /* 0x0000180f14007388 */ /* 0x000fe20000000800 */
[----:B------:R-:W-:Y:S01]  /*05e0*/  BAR.SYNC.DEFER_BLOCKING 0x0 ;  /* 0x0000000000007b1d */ /* 0x000fe20000010000 */
[----:B------:R-:W-:-:S05]  /*05f0*/  CS2R R22, SRZ ;  /* 0x0000000000167805 */ /* 0x000fca000001ff00 */
[----:B------:R-:W0:Y:S04]  /*0600*/  @!P0 LDG.E.EL R16, desc[UR6][R30.64+0x10] ;  /* 0x000010061e108981 */ /* 0x000e28000c2e1900 */
[----:B------:R-:W2:Y:S04]  /*0610*/  @!P0 LDG.E.EL R18, desc[UR6][R30.64+0x14] ;  /* 0x000014061e128981 */ /* 0x000ea8000c2e1900 */
[----:B------:R-:W3:Y:S04]  /*0620*/  @!P0 LDG.E.EL R22, desc[UR6][R30.64+0x18] ;  /* 0x000018061e168981 */ /* 0x000ee8000c2e1900 */
[----:B------:R-:W4:Y:S04]  /*0630*/  @!P0 LDG.E.EL R23, desc[UR6][R30.64+0x1c] ;  /* 0x00001c061e178981 */ /* 0x000f28000c2e1900 */
[----:B------:R-:W1:Y:S04]  /*0640*/  LDS R12, [R21] ;  /* 0x00000000150c7984 */ /* 0x000e680000000800 */
[----:B------:R-:W5:Y:S04]  /*0650*/  LDS R13, [R21+0x1000] ;  /* 0x00100000150d7984 */ /* 0x000f680000000800 */
[----:B------:R-:W0:Y:S04]  /*0660*/  LDS R14, [R21+0x2000] ;  /* 0x00200000150e7984 */ /* 0x000e280000000800 */
[----:B------:R-:W0:Y:S01]  /*0670*/  LDS R15, [R21+0x3000] ;  /* 0x00300000150f7984 */ /* 0x000e220000000800 */
[----:B------:R-:W-:-:S02]  /*0680*/  LEA R35, R2, UR4, 0x2 ;  /* 0x0000000402237c11 */ /* 0x000fc4000f8e10ff */
[----:B0-----:R-:W-:Y:S02]  /*0690*/  SEL R17, R16, RZ, !P0 ;  /* 0x000000ff10117207 */ /* 0x001fe40004000000 */
[----:B--2---:R-:W-:-:S03]  /*06a0*/  SEL R32, R18, RZ, !P0 ;  /* 0x000000ff12207207 */ /* 0x004fc60004000000 */
[----:B-1----:R-:W-:Y:S01]  /*06b0*/  FADD R26, R12, R17 ;  /* 0x000000110c1a7221 */ /* 0x002fe20000000000 */
[----:B------:R-:W-:Y:S02]  /*06c0*/  CS2R R16, SRZ ;  /* 0x0000000000107805 */ /* 0x000fe4000001ff00 */
[----:B------:R-:W-:-:S06]  /*06d0*/  CS2R R18, SRZ ;  /* 0x0000000000127805 */ /* 0x000fcc000001ff00 */
[----:B------:R-:W2:Y:S01]  /*06e0*/  @!P0 LDG.E.EF.128 R16, desc[UR6][R28.64+0x2000] ;  /* 0x002000061c108981 */ /* 0x000ea2000c0e1d00 */
[----:B------:R-:W-:Y:S01]  /*06f0*/  BAR.SYNC.DEFER_BLOCKING 0x0 ;  /* 0x0000000000007b1d */ /* 0x000fe20000010000 */
[----:B---3--:R-:W-:Y:S02]  /*0700*/  SEL R33, R22, RZ, !P0 ;  /* 0x000000ff16217207 */ /* 0x008fe40004000000 */
[----:B----4-:R-:W-:Y:S01]  /*0710*/  SEL R34, R23, RZ, !P0 ;  /* 0x000000ff17227207 */ /* 0x010fe20004000000 */
[----:B-----5:R-:W-:Y:S02]  /*0720*/  FADD R32, R13, R32 ;  /* 0x000000200d207221 */ /* 0x020fe40000000000 */
[----:B------:R-:W-:Y:S02]  /*0730*/  FADD R33, R14, R33 ;  /* 0x000000210e217221 */ /* 0x000fe40000000000 */
[----:B------:R-:W-:Y:S01]  /*0740*/  FADD R34, R15, R34 ;  /* 0x000000220f227221 */ /* 0x000fe20000000000 */
[----:B------:R-:W-:Y:S01]  /*0750*/  HFMA2.MMA R12, -RZ, RZ, 0, 0 ;  /* 0x00000000ff0c7435 */ /* 0x000fe200000001ff */
[----:B------:R-:W-:Y:S04]  /*0760*/  STS [R35], R26 ;  /* 0x0000001a23007388 */ /* 0x000fe80000000800 */
[----:B------:R-:W-:Y:S04]  /*0770*/  STS [R35+0x800], R32 ;  /* 0x0008002023007388 */ /* 0x000fe80000000800 */
[----:B------:R-:W-:Y:S04]  /*0780*/  STS [R35+0x1000], R33 ;  /* 0x0010002123007388 */ /* 0x000fe80000000800 */
[----:B------:R-:W-:Y:S01]  /*0790*/  STS [R35+0x1800], R34 ;  /* 0x0018002223007388 */ /* 0x000fe20000000800 */
[----:B------:R-:W-:Y:S01]  /*07a0*/  BAR.SYNC.DEFER_BLOCKING 0x0 ;  /* 0x0000000000007b1d */ /* 0x000fe20000010000 */
[----:B------:R-:W-:-:S02]  /*07b0*/  MOV R13, RZ ;  /* 0x000000ff000d7202 */ /* 0x000fc40000000f00 */
[----:B------:R-:W-:-:S06]  /*07c0*/  CS2R R14, SRZ ;  /* 0x00000000000e7805 */ /* 0x000fcc000001ff00 */
[----:B------:R-:W3:Y:S04]  /*07d0*/  @!P0 LDG.E.EF.128 R12, desc[UR6][R24.64+0x4000] ;  /* 0x00400006180c8981 */ /* 0x000ee8000c0e1d00 */
[----:B------:R-:W0:Y:S01]  /*07e0*/  LDS.128 R20, [R7] ;  /* 0x0000000007147984 */ /* 0x000e220000000c00 */
[----:B------:R-:W-:-:S04]  /*07f0*/  LOP3.LUT R6, R6, 0x7fc, RZ, 0xc0, !PT ;  /* 0x000007fc06067812 */ /* 0x000fc800078ec0ff */
[----:B------:R-:W-:Y:S02]  /*0800*/  LEA R6, R6, UR4, 0x3 ;  /* 0x0000000406067c11 */ /* 0x000fe4000f8e18ff */
        /* <DEDUP_REMOVED lines=9> */
[----:B------:R-:W-:Y:S01]  /*08a0*/  CS2R R18, SRZ ;  /* 0x0000000000127805 */ /* 0x000fe2000001ff00 */
[----:B------:R-:W-:Y:S01]  /*08b0*/  BAR.SYNC.DEFER_BLOCKING 0x0 ;  /* 0x0000000000007b1d */ /* 0x000fe20000010000 */
[----:B---3--:R-:W-:Y:S02]  /*08c0*/  SEL R12, R12, RZ, !P0 ;  /* 0x000000ff0c0c7207 */ /* 0x008fe40004000000 */
[----:B------:R-:W-:Y:S02]  /*08d0*/  SEL R13, R13, RZ, !P0 ;  /* 0x000000ff0d0d7207 */ /* 0x000fe40004000000 */
[----:B------:R-:W-:Y:S02]  /*08e0*/  SEL R14, R14, RZ, !P0 ;  /* 0x000000ff0e0e7207 */ /* 0x000fe40004000000 */
[----:B------:R-:W-:Y:S01]  /*08f0*/  SEL R15, R15, RZ, !P0 ;  /* 0x000000ff0f0f7207 */ /* 0x000fe20004000000 */
[----:B------:R0:W-:Y:S04]  /*0900*/  STS [R6], R12 ;  /* 0x0000000c06007388 */ /* 0x0001e80000000800 */
[----:B------:R1:W-:Y:S04]  /*0910*/  STS [R6+0x8], R13 ;  /* 0x0000080d06007388 */ /* 0x0003e80000000800 */
[----:B------:R-:W-:Y:S04]  /*0920*/  STS [R6+0x10], R14 ;  /* 0x0000100e06007388 */ /* 0x000fe80000000800 */
[----:B------:R2:W-:Y:S01]  /*0930*/  STS [R6+0x18], R15 ;  /* 0x0000180f06007388 */ /* 0x0005e20000000800 */
[----:B------:R-:W-:Y:S06]  /*0940*/  BAR.SYNC.DEFER_BLOCKING 0x0 ;  /* 0x0000000000007b1d */ /* 0x000fec0000010000 */
[----:B------:R-:W3:Y:S04]  /*0950*/  @!P0 LDG.E.EL R19, desc[UR6][R30.64+0x20] ;  /* 0x000020061e138981 */ /* 0x000ee8000c2e1900 */
[----:B------:R-:W4:Y:S01]  /*0960*/  @!P0 LDG.E.EL R18, desc[UR6][R30.64+0x24] ;  /* 0x000024061e128981 */ /* 0x000f22000c2e1900 */
[----:B------:R-:W-:-:S06]  /*0970*/  CS2R R16, SRZ ;  /* 0x0000000000107805 */ /* 0x000fcc000001ff00 */
[----:B------:R-:W5:Y:S04]  /*0980*/  @!P0 LDG.E.EL R16, desc[UR6][R30.64+0x2c] ;  /* 0x00002c061e108981 */ /* 0x000f68000c2e1900 */
[----:B------:R-:W5:Y:S01]  /*0990*/  @!P0 LDG.E.EL R17, desc[UR6][R30.64+0x28] ;  /* 0x000028061e118981 */ /* 0x000f62000c2e1900 */
[----:B0-----:R-:W-:Y:S01]  /*09a0*/  HFMA2.MMA R12, -RZ, RZ, 0, 0 ;  /* 0x00000000ff0c7435 */ /* 0x001fe200000001ff */
[----:B-1----:R-:W-:Y:S02]  /*09b0*/  MOV R13, RZ ;  /* 0x000000ff000d7202 */ /* 0x002fe40000000f00 */
[----:B--2---:R-:W-:-:S07]  /*09c0*/  CS2R R14, SRZ ;  /* 0x00000000000e7805 */ /* 0x004fce000001ff00 */
[----:B------:R-:W2:Y:S01]  /*09d0*/  @!P0 LDG.E.EF.128 R12, desc[UR6][R28.64+0x4000] ;  /* 0x004000061c0c8981 */ /* 0x000ea2000c0e1d00 */
[----:B------:R-:W-:-:S04]  /*09e0*/  ISETP.LT.AND P1, PT, R0, 0x40, PT ;  /* 0x000000400000780c */ /* 0x000fc80003f21270 */
[----:B------:R-:W-:-:S05]  /*09f0*/  SEL R26, RZ, 0x3f800000, !P1 ;  /* 0x3f800000ff1a7807 */ /* 0x000fca0004800000 */
[----:B------:R-:W-:-:S04]  /*0a00*/  FADD R33, R26, 1 ;  /* 0x3f8000001a217421 */ /* 0x000fc80000000000 */
[----:B------:R-:W0:Y:S01]  /*0a10*/  MUFU.RCP R32, R33 ;  /* 0x0000002100207308 */ /* 0x000e220000001000 */
[----:B------:R-:W-:Y:S02]  /*0a20*/  FSEL R6, R8, RZ, !P0 ;  /* 0x000000ff08067208 */ /* 0x000fe40004000000 */
[----:B------:R-:W-:-:S03]  /*0a30*/  FSEL R7, R9, RZ, !P0 ;  /* 0x000000ff09077208 */ /* 0x000fc60004000000 */
[----:B------:R-:W-:Y:S02]  /*0a40*/  FADD R27, -R6, R20 ;  /* 0x00000014061b7221 */ /* 0x000fe40000000100 */
[----:B------:R-:W-:Y:S01]  /*0a50*/  FADD R8, -R7, R21 ;  /* 0x0000001507087221 */ /* 0x000fe20000000100 */
[----:B------:R-:W-:Y:S01]  /*0a60*/  LEA R9, R2, UR4, 0x3 ;  /* 0x0000000402097c11 */ /* 0x000fe2000f8e18ff */
[----:B0-----:R-:W-:-:S04]  /*0a70*/  FFMA R35, R27, R32, R6 ;  /* 0x000000201b237223 */ /* 0x001fc80000000006 */
[----:B------:R-:W-:Y:S01]  /*0a80*/  FADD R34, R20, -R35 ;  /* 0x8000002314227221 */ /* 0x000fe20000000000 */
[----:B------:R-:W-:Y:S01]  /*0a90*/  FFMA R20, R8, R32, R7 ;  /* 0x0000002008147223 */ /* 0x000fe20000000007 */
[----:B------:R-:W-:Y:S02]  /*0aa0*/  @!P0 MOV R26, R33 ;  /* 0x00000021001a8202 */ /* 0x000fe40000000f00 */
[----:B------:R-:W-:Y:S01]  /*0ab0*/  @!P0 MOV R6, R35 ;  /* 0x0000002300068202 */ /* 0x000fe20000000f00 */
[----:B------:R-:W-:Y:S01]  /*0ac0*/  FADD R33, R21, -R20 ;  /* 0x8000001415217221 */ /* 0x000fe20000000000 */
[----:B------:R-:W0:Y:S01]  /*0ad0*/  LDS R35, [R9] ;  /* 0x0000000009237984 */ /* 0x000e220000000800 */
[----:B------:R-:W-:-:S03]  /*0ae0*/  @!P0 MOV R7, R20 ;  /* 0x0000001400078202 */ /* 0x000fc60000000f00 */
[----:B------:R-:W1:Y:S04]  /*0af0*/  LDS R20, [R9+0x1000] ;  /* 0x0010000009147984 */ /* 0x000e680000000800 */
[----:B------:R-:W0:Y:S01]  /*0b00*/  LDS R21, [R9+0x3000] ;  /* 0x0030000009157984 */ /* 0x000e220000000800 */
[----:B------:R-:W-:Y:S01]  /*0b10*/  FFMA R8, R8, R33, RZ ;  /* 0x0000002108087223 */ /* 0x000fe200000000ff */
[----:B---3--:R-:W-:Y:S02]  /*0b20*/  SEL R36, R19, RZ, !P0 ;  /* 0x000000ff13247207 */ /* 0x008fe40004000000 */
[----:B------:R-:W3:Y:S01]  /*0b30*/  LDS R19, [R9+0x2000] ;  /* 0x0020000009137984 */ /* 0x000ee20000000800 */
[----:B----4-:R-:W-:Y:S02]  /*0b40*/  SEL R37, R18, RZ, !P0 ;  /* 0x000000ff12257207 */ /* 0x010fe40004000000 */
[----:B------:R-:W4:Y:S01]  /*0b50*/  S2R R18, SR_TID.X ;  /* 0x0000000000127919 */ /* 0x000f220000002100 */
[----:B0-----:R-:W-:-:S02]  /*0b60*/  FADD R35, R35, R36 ;  /* 0x0000002423237221 */ /* 0x001fc40000000000 */
[----:B-1----:R-:W-:Y:S01]  /*0b70*/  FADD R36, R20, R37 ;  /* 0x0000002514247221 */ /* 0x002fe20000000000 */
[----:B-----5:R-:W-:Y:S02]  /*0b80*/  SEL R16, R16, RZ, !P0 ;  /* 0x000000ff10107207 */ /* 0x020fe40004000000 */
[----:B------:R-:W-:-:S03]  /*0b90*/  SEL R20, R17, RZ, !P0 ;  /* 0x000000ff11147207 */ /* 0x000fc60004000000 */
[----:B------:R-:W-:Y:S01]  /*0ba0*/  FADD R21, R21, R16 ;  /* 0x0000001015157221 */ /* 0x000fe20000000000 */
[----:B------:R-:W-:Y:S01]  /*0bb0*/  LEA R16, R2, UR4, 0x2 ;  /* 0x0000000402107c11 */ /* 0x000fe2000f8e10ff */
[----:B------:R-:W-:Y:S01]  /*0bc0*/  BAR.SYNC.DEFER_BLOCKING 0x0 ;  /* 0x0000000000007b1d */ /* 0x000fe20000010000 */
[----:B---3--:R-:W-:-:S05]  /*0bd0*/  FADD R37, R19, R20 ;  /* 0x0000001413257221 */ /* 0x008fca0000000000 */
[----:B------:R-:W-:Y:S04]  /*0be0*/  STS [R16], R35 ;  /* 0x0000002310007388 */ /* 0x000fe80000000800 */
[----:B------:R-:W-:Y:S04]  /*0bf0*/  STS [R16+0x800], R36 ;  /* 0x0008002410007388 */ /* 0x000fe80000000800 */
[----:B------:R-:W-:Y:S04]  /*0c00*/  STS [R16+0x1000], R37 ;  /* 0x0010002510007388 */ /* 0x000fe80000000800 */
[----:B------:R0:W-:Y:S01]  /*0c10*/  STS [R16+0x1800], R21 ;  /* 0x0018001510007388 */ /* 0x0001e20000000800 */
[----:B----4-:R-:W-:-:S04]  /*0c20*/  SHF.L.U32 R18, R18, 0x2, RZ ;  /* 0x0000000212127819 */ /* 0x010fc800000006ff */
[----:B------:R-:W-:-:S04]  /*0c30*/  LOP3.LUT R18, R18, 0x7fc, RZ, 0xc0, !PT ;  /* 0x000007fc12127812 */ /* 0x000fc800078ec0ff */
[----:B------:R-:W-:Y:S01]  /*0c40*/  LEA R18, R18, UR4, 0x2 ;  /* 0x0000000412127c11 */ /* 0x000fe2000f8e10ff */
[----:B------:R-:W-:Y:S01]  /*0c50*/  BAR.SYNC.DEFER_BLOCKING 0x0 ;  /* 0x0000000000007b1d */ /* 0x000fe20000010000 */
[----:B------:R-:W-:Y:S02]  /*0c60*/  FSEL R20, R10, RZ, !P0 ;  /* 0x000000ff0a147208 */ /* 0x000fe40004000000 */
[----:B0-----:R-:W-:-:S03]  /*0c70*/  FSEL R21, R11, RZ, !P0 ;  /* 0x000000ff0b157208 */ /* 0x001fc60004000000 */
[----:B------:R-:W-:Y:S01]  /*0c80*/  FADD R9, -R20, R22 ;  /* 0x0000001614097221 */ /* 0x000fe20000000100 */
[----:B------:R-:W0:Y:S03]  /*0c90*/  LDS.128 R16, [R18] ;  /* 0x0000000012107984 */ /* 0x000e260000000c00 */
[----:B------:R-:W-:Y:S01]  /*0ca0*/  FFMA R11, R9, R32, R20 ;  /* 0x00000020090b7223 */ /* 0x000fe20000000014 */
[----:B------:R-:W-:-:S03]  /*0cb0*/  FADD R36, R26, 1 ;  /* 0x3f8000001a247421 */ /* 0x000fc60000000000 */
[----:B------:R-:W-:Y:S01]  /*0cc0*/  FADD R10, R22, -R11 ;  /* 0x8000000b160a7221 */ /* 0x000fe20000000000 */
[----:B------:R-:W-:Y:S01]  /*0cd0*/  FADD R22, -R21, R23 ;  /* 0x0000001715167221 */ /* 0x000fe20000000100 */
[----:B------:R-:W-:-:S03]  /*0ce0*/  FSETP.GEU.AND P2, PT, |R36|, 1.175494350822287508e-38, PT ;  /* 0x008000002400780b */ /* 0x000fc60003f4e200 */
[----:B------:R-:W-:Y:S01]  /*0cf0*/  FFMA R32, R22, R32, R21 ;  /* 0x0000002016207223 */ /* 0x000fe20000000015 */
[----:B------:R-:W-:Y:S01]  /*0d00*/  @!P0 MOV R20, R11 ;  /* 0x0000000b00148202 */ /* 0x000fe20000000f00 */
[C---:B------:R-:W-:Y:S02]  /*0d10*/  FMUL R33, R36.reuse, 0.25 ;  /* 0x3e80000024217820 */ /* 0x040fe40000400000 */
[----:B------:R-:W-:Y:S01]  /*0d20*/  FADD R11, R23, -R32 ;  /* 0x80000020170b7221 */ /* 0x000fe20000000000 */
[----:B------:R-:W-:Y:S01]  /*0d30*/  FFMA R23, R27, R34, RZ ;  /* 0x000000221b177223 */ /* 0x000fe200000000ff */
[----:B------:R-:W-:Y:S01]  /*0d40*/  FFMA R27, R9, R10, RZ ;  /* 0x0000000a091b7223 */ /* 0x000fe200000000ff */
[----:B------:R-:W-:Y:S01]  /*0d50*/  FSETP.GT.AND P1, PT, |R36|, 8.50705917302346158658e+37, PT ;  /* 0x7e8000002400780b */ /* 0x000fe20003f24200 */
[----:B------:R-:W-:Y:S01]  /*0d60*/  FFMA R22, R22, R11, RZ ;  /* 0x0000000b16167223 */ /* 0x000fe200000000ff */
[----:B--2---:R-:W-:Y:S02]  /*0d70*/  SEL R9, R12, RZ, !P0 ;  /* 0x000000ff0c097207 */ /* 0x004fe40004000000 */
[----:B------:R-:W-:-:S02]  /*0d80*/  SEL R10, R13, RZ, !P0 ;  /* 0x000000ff0d0a7207 */ /* 0x000fc40004000000 */
[----:B------:R-:W-:Y:S02]  /*0d90*/  SEL R11, R14, RZ, !P0 ;  /* 0x000000ff0e0b7207 */ /* 0x000fe40004000000 */
[----:B------:R-:W-:Y:S02]  /*0da0*/  FSEL R33, R33, R36, P1 ;  /* 0x0000002421217208 */ /* 0x000fe40000800000 */
[----:B------:R-:W-:Y:S02]  /*0db0*/  SEL R12, R15, RZ, !P0 ;  /* 0x000000ff0f0c7207 */ /* 0x000fe40004000000 */
[----:B------:R-:W-:Y:S01]  /*0dc0*/  @!P0 MOV R21, R32 ;  /* 0x0000002000158202 */ /* 0x000fe20000000f00 */
[----:B------:R-:W-:Y:S01]  /*0dd0*/  @!P2 FMUL R33, R33, 16777216 ;  /* 0x4b8000002121a820 */ /* 0x000fe20000400000 */
[----:B0-----:R-:W-:Y:S01]  /*0de0*/  FADD R16, R9, R16 ;  /* 0x0000001009107221 */ /* 0x001fe20000000000 */
[----:B------:R-:W-:Y:S01]  /*0df0*/  FADD R17, R10, R17 ;  /* 0x000000110a117221 */ /* 0x000fe20000000000 */
[----:B------:R-:W-:Y:S01]  /*0e00*/  FADD R18, R11, R18 ;  /* 0x000000120b127221 */ /* 0x000fe20000000000 */
[----:B------:R-:W-:Y:S01]  /*0e10*/  FADD R19, R12, R19 ;  /* 0x000000130c137221 */ /* 0x000fe20000000000 */
[----:B------:R-:W-:Y:S01]  /*0e20*/  FADD R10, -R6, R16 ;  /* 0x00000010060a7221 */ /* 0x000fe20000000100 */
[----:B------:R-:W-:Y:S01]  /*0e30*/  FADD R9, -R7, R17 ;  /* 0x0000001107097221 */ /* 0x000fe20000000100 */
[----:B------:R-:W-:Y:S01]  /*0e40*/  FADD R13, -R20, R18 ;  /* 0x00000012140d7221 */ /* 0x000fe20000000100 */
[----:B------:R0:W1:Y:S01]  /*0e50*/  MUFU.RCP R11, R33 ;  /* 0x00000021000b7308 */ /* 0x0000620000001000 */
[----:B------:R-:W-:Y:S01]  /*0e60*/  FADD R35, -R21, R19 ;  /* 0x0000001315237221 */ /* 0x000fe20000000100 */
[----:B------:R-:W-:Y:S01]  /*0e70*/  FMUL R15, R10, 0.25 ;  /* 0x3e8000000a0f7820 */ /* 0x000fe20000400000 */
[----:B------:R-:W-:Y:S01]  /*0e80*/  FMUL R14, R9, 0.25 ;  /* 0x3e800000090e7820 */ /* 0x000fe20000400000 */
[----:B------:R-:W-:Y:S01]  /*0e90*/  FMUL R32, R13, 0.25 ;  /* 0x3e8000000d207820 */ /* 0x000fe20000400000 */
[----:B------:R-:W-:-:S02]  /*0ea0*/  FMUL R34, R35, 0.25 ;  /* 0x3e80000023227820 */ /* 0x000fc40000400000 */
[----:B------:R-:W-:Y:S02]  /*0eb0*/  FSEL R12, R15, R10, P1 ;  /* 0x0000000a0f0c7208 */ /* 0x000fe40000800000 */
[----:B------:R-:W-:Y:S02]  /*0ec0*/  FSEL R14, R14, R9, P1 ;  /* 0x000000090e0e7208 */ /* 0x000fe40000800000 */
[----:B0-----:R-:W-:Y:S02]  /*0ed0*/  FSEL R33, R32, R13, P1 ;  /* 0x0000000d20217208 */ /* 0x001fe40000800000 */
[----:B------:R-:W-:Y:S01]  /*0ee0*/  FSEL R32, R34, R35, P1 ;  /* 0x0000002322207208 */ /* 0x000fe20000800000 */
[----:B------:R-:W-:Y:S01]  /*0ef0*/  @!P2 FMUL R12, R12, 16777216 ;  /* 0x4b8000000c0ca820 */ /* 0x000fe20000400000 */
[----:B------:R-:W-:Y:S01]  /*0f00*/  @!P2 FMUL R14, R14, 16777216 ;  /* 0x4b8000000e0ea820 */ /* 0x000fe20000400000 */
[----:B------:R-:W-:Y:S02]  /*0f10*/  @!P2 FMUL R33, R33, 16777216 ;  /* 0x4b8000002121a820 */ /* 0x000fe40000400000 */
[----:B------:R-:W-:Y:S01]  /*0f20*/  @!P2 FMUL R32, R32, 16777216 ;  /* 0x4b8000002020a820 */ /* 0x000fe20000400000 */
[C---:B-1----:R-:W-:Y:S01]  /*0f30*/  FFMA R12, R11.reuse, R12, R6 ;  /* 0x0000000c0b0c7223 */ /* 0x042fe20000000006 */
[C---:B------:R-:W-:Y:S01]  /*0f40*/  FFMA R34, R11.reuse, R14, R7 ;  /* 0x0000000e0b227223 */ /* 0x040fe20000000007 */
[C---:B------:R-:W-:Y:S01]  /*0f50*/  FFMA R33, R11.reuse, R33, R20 ;  /* 0x000000210b217223 */ /* 0x040fe20000000014 */
[----:B------:R-:W-:Y:S01]  /*0f60*/  FFMA R32, R11, R32, R21 ;  /* 0x000000200b207223 */ /* 0x000fe20000000015 */
[----:B------:R-:W-:Y:S01]  /*0f70*/  FADD R11, R16, -R12 ;  /* 0x8000000c100b7221 */ /* 0x000fe20000000000 */
[----:B------:R0:W-:Y:S01]  /*0f80*/  @!P0 STG.E.128 desc[UR6][R24.64+0x4000], R16 ;  /* 0x0040001018008986 */ /* 0x0001e2000c101d06 */
[----:B------:R-:W-:-:S05]  /*0f90*/  FSEL R23, R23, RZ, !P0 ;  /* 0x000000ff17177208 */ /* 0x000fca0004000000 */
[----:B------:R-:W-:Y:S01]  /*0fa0*/  @!P0 FFMA R23, R10, R11, R23 ;  /* 0x0000000b0a178223 */ /* 0x000fe20000000017 */
[----:B------:R-:W-:Y:S02]  /*0fb0*/  CS2R R10, SRZ ;  /* 0x00000000000a7805 */ /* 0x000fe4000001ff00 */
[----:B0-----:R-:W-:Y:S01]  /*0fc0*/  FSEL R16, R8, RZ, !P0 ;  /* 0x000000ff08107208 */ /* 0x001fe20004000000 */
[----:B------:R-:W-:-:S04]  /*0fd0*/  FADD R8, R17, -R34 ;  /* 0x8000002211087221 */ /* 0x000fc80000000000 */
[----:B------:R-:W-:Y:S01]  /*0fe0*/  @!P0 FFMA R16, R9, R8, R16 ;  /* 0x0000000809108223 */ /* 0x000fe20000000010 */
[----:B------:R-:W-:-:S06]  /*0ff0*/  CS2R R8, SRZ ;  /* 0x0000000000087805 */ /* 0x000fcc000001ff00 */
[----:B------:R-:W2:Y:S01]  /*1000*/  @!P0 LDG.E.EF.128 R8, desc[UR6][R24.64+0x6000] ;  /* 0x0060000618088981 */ /* 0x000ea2000c0e1d00 */
[----:B------:R-:W0:Y:S01]  /*1010*/  S2R R17, SR_TID.X ;  /* 0x0000000000117919 */ /* 0x000e220000002100 */
[----:B------:R-:W-:Y:S01]  /*1020*/  FSEL R27, R27, RZ, !P0 ;  /* 0x000000ff1b1b7208 */ /* 0x000fe20004000000 */
[----:B------:R-:W-:-:S04]  /*1030*/  FADD R18, R18, -R33 ;  /* 0x8000002112127221 */ /* 0x000fc80000000000 */
[----:B------:R-:W-:Y:S01]  /*1040*/  @!P0 FFMA R27, R13, R18, R27 ;  /* 0x000000120d1b8223 */ /* 0x000fe2000000001b */
[----:B------:R-:W-:Y:S02]  /*1050*/  FSEL R26, R36, R26, !P0 ;  /* 0x0000001a241a7208 */ /* 0x000fe40004000000 */
[----:B0-----:R-:W-:-:S04]  /*1060*/  SHF.L.U32 R18, R17, 0x2, RZ ;  /* 0x0000000211127819 */ /* 0x001fc800000006ff */
[----:B------:R-:W-:Y:S01]  /*1070*/  LOP3.LUT R13, R18, 0x7fc, RZ, 0xc0, !PT ;  /* 0x000007fc120d7812 */ /* 0x000fe200078ec0ff */
[----:B------:R-:W-:Y:S01]  /*1080*/  BAR.SYNC.DEFER_BLOCKING 0x0 ;  /* 0x0000000000007b1d */ /* 0x000fe20000010000 */
[----:B--2---:R-:W-:Y:S02]  /*1090*/  SEL R15, R9, RZ, !P0 ;  /* 0x000000ff090f7207 */ /* 0x004fe40004000000 */
[----:B------:R-:W-:Y:S02]  /*10a0*/  SEL R14, R8, RZ, !P0 ;  /* 0x000000ff080e7207 */ /* 0x000fe40004000000 */
[----:B------:R-:W-:Y:S02]  /*10b0*/  LEA R9, R13, UR4, 0x3 ;  /* 0x000000040d097c11 */ /* 0x000fe4000f8e18ff */
[----:B------:R-:W-:Y:S02]  /*10c0*/  SEL R36, R10, RZ, !P0 ;  /* 0x000000ff0a247207 */ /* 0x000fe40004000000 */
[----:B------:R-:W-:Y:S01]  /*10d0*/  SEL R37, R11, RZ, !P0 ;  /* 0x000000ff0b257207 */ /* 0x000fe20004000000 */
[----:B------:R-:W-:Y:S04]  /*10e0*/  STS [R9], R14 ;  /* 0x0000000e09007388 */ /* 0x000fe80000000800 */
[----:B------:R-:W-:Y:S04]  /*10f0*/  STS [R9+0x8], R15 ;  /* 0x0000080f09007388 */ /* 0x000fe80000000800 */
[----:B------:R-:W-:Y:S04]  /*1100*/  STS [R9+0x10], R36 ;  /* 0x0000102409007388 */ /* 0x000fe80000000800 */
[----:B------:R0:W-:Y:S01]  /*1110*/  STS [R9+0x18], R37 ;  /* 0x0000182509007388 */ /* 0x0001e20000000800 */
[----:B------:R-:W-:Y:S01]  /*1120*/  CS2R R10, SRZ ;  /* 0x00000000000a7805 */ /* 0x000fe2000001ff00 */
[----:B------:R-:W-:Y:S01]  /*1130*/  BAR.SYNC.DEFER_BLOCKING 0x0 ;  /* 0x0000000000007b1d */ /* 0x000fe20000010000 */
[----:B0-----:R-:W-:-:S05]  /*1140*/  CS2R R8, SRZ ;  /* 0x0000000000087805 */ /* 0x001fca000001ff00 */
[----:B------:R-:W2:Y:S04]  /*1150*/  @!P0 LDG.E.EL R10, desc[UR6][R30.64+0x38] ;  /* 0x000038061e0a8981 */ /* 0x000ea8000c2e1900 */
[----:B------:R-:W3:Y:S04]  /*1160*/  @!P0 LDG.E.EL R11, desc[UR6][R30.64+0x30] ;  /* 0x000030061e0b8981 */ /* 0x000ee8000c2e1900 */
[----:B------:R-:W4:Y:S04]  /*1170*/  @!P0 LDG.E.EL R8, desc[UR6][R30.64+0x34] ;  /* 0x000034061e088981 */ /* 0x000f28000c2e1900 */
[----:B------:R0:W5:Y:S01]  /*1180*/  @!P0 LDG.E.EL R9, desc[UR6][R30.64+0x3c] ;  /* 0x00003c061e098981 */ /* 0x000162000c2e1900 */
[----:B------:R-:W-:-:S02]  /*1190*/  @!P0 MOV R6, R12 ;  /* 0x0000000c00068202 */ /* 0x000fc40000000f00 */
[----:B0-----:R-:W-:-:S05]  /*11a0*/  LEA R30, R2, UR4, 0x3 ;  /* 0x00000004021e7c11 */ /* 0x001fca000f8e18ff */
[----:B------:R-:W0:Y:S04]  /*11b0*/  LDS R14, [R30+0x2000] ;  /* 0x002000001e0e7984 */ /* 0x000e280000000800 */
[----:B------:R-:W1:Y:S04]  /*11c0*/  LDS R36, [R30] ;  /* 0x000000001e247984 */ /* 0x000e680000000800 */
[----:B------:R-:W0:Y:S04]  /*11d0*/  LDS R15, [R30+0x1000] ;  /* 0x001000001e0f7984 */ /* 0x000e280000000800 */
[----:B------:R-:W0:Y:S01]  /*11e0*/  LDS R12, [R30+0x3000] ;  /* 0x003000001e0c7984 */ /* 0x000e220000000800 */
[----:B--2---:R-:W-:-:S02]  /*11f0*/  SEL R37, R10, RZ, !P0 ;  /* 0x000000ff0a257207 */ /* 0x004fc40004000000 */
[----:B---3--:R-:W-:Y:S02]  /*1200*/  SEL R11, R11, RZ, !P0 ;  /* 0x000000ff0b0b7207 */ /* 0x008fe40004000000 */
[----:B----4-:R-:W-:Y:S02]  /*1210*/  SEL R8, R8, RZ, !P0 ;  /* 0x000000ff08087207 */ /* 0x010fe40004000000 */
[----:B-----5:R-:W-:Y:S01]  /*1220*/  SEL R9, R9, RZ, !P0 ;  /* 0x000000ff09097207 */ /* 0x020fe20004000000 */
[----:B0-----:R-:W-:Y:S01]  /*1230*/  FADD R37, R14, R37 ;  /* 0x000000250e257221 */ /* 0x001fe20000000000 */
[----:B-1----:R-:W-:Y:S01]  /*1240*/  FADD R36, R36, R11 ;  /* 0x0000000b24247221 */ /* 0x002fe20000000000 */
[----:B------:R-:W-:Y:S01]  /*1250*/  FADD R31, R15, R8 ;  /* 0x000000080f1f7221 */ /* 0x000fe20000000000 */
[----:B------:R-:W-:Y:S01]  /*1260*/  CS2R R10, SRZ ;  /* 0x00000000000a7805 */ /* 0x000fe2000001ff00 */
[----:B------:R-:W-:Y:S01]  /*1270*/  FADD R14, R12, R9 ;  /* 0x000000090c0e7221 */ /* 0x000fe20000000000 */
[----:B------:R-:W-:-:S06]  /*1280*/  CS2R R8, SRZ ;  /* 0x0000000000087805 */ /* 0x000fcc000001ff00 */
[----:B------:R0:W2:Y:S02]  /*1290*/  @!P0 LDG.E.EF.128 R8, desc[UR6][R28.64+0x6000] ;  /* 0x006000061c088981 */ /* 0x0000a4000c0e1d00 */
[----:B0-----:R-:W-:Y:S01]  /*12a0*/  LEA R28, R2, UR4, 0x2 ;  /* 0x00000004021c7c11 */ /* 0x001fe2000f8e10ff */
[----:B------:R-:W-:Y:S01]  /*12b0*/  BAR.SYNC.DEFER_BLOCKING 0x0 ;  /* 0x0000000000007b1d */ /* 0x000fe20000010000 */
[----:B------:R-:W-:-:S05]  /*12c0*/  LEA R13, R13, UR4, 0x2 ;  /* 0x000000040d0d7c11 */ /* 0x000fca000f8e10ff */
[----:B------:R-:W-:Y:S04]  /*12d0*/  STS [R28], R36 ;  /* 0x000000241c007388 */ /* 0x000fe80000000800 */
[----:B------:R0:W-:Y:S04]  /*12e0*/  STS [R28+0x800], R31 ;  /* 0x0008001f1c007388 */ /* 0x0001e80000000800 */
[----:B------:R-:W-:Y:S04]  /*12f0*/  STS [R28+0x1000], R37 ;  /* 0x001000251c007388 */ /* 0x000fe80000000800 */
[----:B------:R-:W-:Y:S01]  /*1300*/  STS [R28+0x1800], R14 ;  /* 0x0018000e1c007388 */ /* 0x000fe20000000800 */
[----:B------:R-:W-:Y:S06]  /*1310*/  BAR.SYNC.DEFER_BLOCKING 0x0 ;  /* 0x0000000000007b1d */ /* 0x000fec0000010000 */
[----:B------:R-:W1:Y:S01]  /*1320*/  LDS.128 R12, [R13] ;  /* 0x000000000d0c7984 */ /* 0x000e620000000c00 */
[----:B------:R-:W-:-:S05]  /*1330*/  FADD R30, R26, 1 ;  /* 0x3f8000001a1e7421 */ /* 0x000fca0000000000 */
[C---:B------:R-:W-:Y:S02]  /*1340*/  FSETP.GEU.AND P1, PT, |R30|.reuse, 1.175494350822287508e-38, PT ;  /* 0x008000001e00780b */ /* 0x040fe40003f2e200 */
[----:B------:R-:W-:Y:S01]  /*1350*/  FSETP.GT.AND P2, PT, |R30|, 8.50705917302346158658e+37, PT ;  /* 0x7e8000001e00780b */ /* 0x000fe20003f44200 */
[----:B------:R-:W-:Y:S01]  /*1360*/  FADD R19, R19, -R32 ;  /* 0x8000002013137221 */ /* 0x000fe20000000000 */
[----:B------:R-:W-:-:S05]  /*1370*/  FSEL R22, R22, RZ, !P0 ;  /* 0x000000ff16167208 */ /* 0x000fca0004000000 */
[----:B------:R-:W-:Y:S01]  /*1380*/  @!P0 FFMA R22, R35, R19, R22 ;  /* 0x0000001323168223 */ /* 0x000fe20000000016 */
[----:B------:R-:W-:-:S05]  /*1390*/  @!P0 MOV R26, R30 ;  /* 0x0000001e001a8202 */ /* 0x000fca0000000f00 */
[----:B0-----:R-:W-:-:S05]  /*13a0*/  FADD R31, R26, R26 ;  /* 0x0000001a1a1f7221 */ /* 0x001fca0000000000 */
[C---:B------:R-:W-:Y:S02]  /*13b0*/  FSETP.GEU.AND P4, PT, |R31|.reuse, 1.175494350822287508e-38, PT ;  /* 0x008000001f00780b */ /* 0x040fe40003f8e200 */
[----:B------:R-:W-:Y:S01]  /*13c0*/  FSETP.GT.AND P3, PT, |R31|, 8.50705917302346158658e+37, PT ;  /* 0x7e8000001f00780b */ /* 0x000fe20003f64200 */
[----:B------:R-:W-:Y:S01]  /*13d0*/  FMUL R35, R26, 0.25 ;  /* 0x3e8000001a237820 */ /* 0x000fe20000400000 */
[----:B------:R-:W-:Y:S02]  /*13e0*/  @!P0 MOV R7, R34 ;  /* 0x0000002200078202 */ /* 0x000fe40000000f00 */
[----:B------:R-:W-:Y:S02]  /*13f0*/  @!P0 MOV R20, R33 ;  /* 0x0000002100148202 */ /* 0x000fe40000000f00 */
[----:B------:R-:W-:Y:S02]  /*1400*/  @!P0 MOV R21, R32 ;  /* 0x0000002000158202 */ /* 0x000fe40000000f00 */
[----:B--2---:R-:W-:-:S05]  /*1410*/  SEL R29, R8, RZ, !P0 ;  /* 0x000000ff081d7207 */ /* 0x004fca0004000000 */
[----:B-1----:R-:W-:Y:S01]  /*1420*/  FADD R12, R29, R12 ;  /* 0x0000000c1d0c7221 */ /* 0x002fe20000000000 */
[----:B------:R-:W-:-:S05]  /*1430*/  FMUL R29, R30, 0.25 ;  /* 0x3e8000001e1d7820 */ /* 0x000fca0000400000 */
[----:B------:R-:W-:Y:S01]  /*1440*/  FSEL R28, R29, R30, P2 ;  /* 0x0000001e1d1c7208 */ /* 0x000fe20001000000 */
[----:B------:R-:W-:-:S04]  /*1450*/  FADD R8, -R6, R12 ;  /* 0x0000000c06087221 */ /* 0x000fc80000000100 */
[----:B------:R-:W-:Y:S01]  /*1460*/  @!P1 FMUL R28, R28, 16777216 ;  /* 0x4b8000001c1c9820 */ /* 0x000fe20000400000 */
[----:B------:R-:W-:-:S03]  /*1470*/  FMUL R29, R8, 0.25 ;  /* 0x3e800000081d7820 */ /* 0x000fc60000400000 */
[----:B------:R-:W0:Y:S02]  /*1480*/  MUFU.RCP R19, R28 ;  /* 0x0000001c00137308 */ /* 0x000e240000001000 */
[----:B------:R-:W-:-:S05]  /*1490*/  FSEL R29, R29, R8, P2 ;  /* 0x000000081d1d7208 */ /* 0x000fca0001000000 */
[----:B------:R-:W-:-:S04]  /*14a0*/  @!P1 FMUL R29, R29, 16777216 ;  /* 0x4b8000001d1d9820 */ /* 0x000fc80000400000 */
[----:B0-----:R-:W-:-:S04]  /*14b0*/  FFMA R29, R19, R29, R6 ;  /* 0x0000001d131d7223 */ /* 0x001fc80000000006 */
[----:B------:R-:W-:-:S04]  /*14c0*/  FADD R30, R12, -R29 ;  /* 0x8000001d0c1e7221 */ /* 0x000fc80000000000 */
[----:B------:R-:W-:Y:S01]  /*14d0*/  @!P0 FFMA R23, R8, R30, R23 ;  /* 0x0000001e08178223 */ /* 0x000fe20000000017 */
[----:B------:R-:W-:-:S05]  /*14e0*/  FMUL R8, R31, 0.25 ;  /* 0x3e8000001f087820 */ /* 0x000fca0000400000 */
[----:B------:R-:W-:-:S05]  /*14f0*/  FSEL R28, R8, R31, P3 ;  /* 0x0000001f081c7208 */ /* 0x000fca0001800000 */
[----:B------:R-:W-:-:S04]  /*1500*/  @!P4 FMUL R28, R28, 16777216 ;  /* 0x4b8000001c1cc820 */ /* 0x000fc80000400000 */
[----:B------:R-:W0:Y:S01]  /*1510*/  MUFU.RCP R8, R28 ;  /* 0x0000001c00087308 */ /* 0x000e220000001000 */
[----:B------:R-:W-:Y:S02]  /*1520*/  SEL R30, R9, RZ, !P0 ;  /* 0x000000ff091e7207 */ /* 0x000fe40004000000 */
[----:B------:R-:W-:-:S03]  /*1530*/  FSEL R9, R35, R26, P3 ;  /* 0x0000001a23097208 */ /* 0x000fc60001800000 */
[----:B------:R-:W-:Y:S02]  /*1540*/  FADD R13, R30, R13 ;  /* 0x0000000d1e0d7221 */ /* 0x000fe40000000000 */
[----:B------:R-:W-:-:S04]  /*1550*/  @!P4 FMUL R9, R9, 16777216 ;  /* 0x4b8000000909c820 */ /* 0x000fc80000400000 */
[----:B0-----:R-:W-:Y:S01]  /*1560*/  FMUL R8, R8, R9 ;  /* 0x0000000908087220 */ /* 0x001fe20000400000 */
[----:B------:R-:W-:-:S04]  /*1570*/  FADD R9, -R7, R13 ;  /* 0x0000000d07097221 */ /* 0x000fc80000000100 */
[----:B------:R-:W-:-:S05]  /*1580*/  FMUL R30, R9, 0.25 ;  /* 0x3e800000091e7820 */ /* 0x000fca0000400000 */
[----:B------:R-:W-:Y:S02]  /*1590*/  FSEL R30, R30, R9, P2 ;  /* 0x000000091e1e7208 */ /* 0x000fe40001000000 */
[----:B------:R-:W-:-:S03]  /*15a0*/  SEL R28, R11, RZ, !P0 ;  /* 0x000000ff0b1c7207 */ /* 0x000fc60004000000 */
[----:B------:R-:W-:Y:S01]  /*15b0*/  @!P1 FMUL R30, R30, 16777216 ;  /* 0x4b8000001e1e9820 */ /* 0x000fe20000400000 */
[----:B------:R-:W-:Y:S01]  /*15c0*/  SEL R33, R10, RZ, !P0 ;  /* 0x000000ff0a217207 */ /* 0x000fe20004000000 */
[----:B------:R-:W-:Y:S02]  /*15d0*/  FADD R11, R31, R26 ;  /* 0x0000001a1f0b7221 */ /* 0x000fe40000000000 */
[----:B------:R-:W-:Y:S01]  /*15e0*/  FFMA R10, R19, R30, R7 ;  /* 0x0000001e130a7223 */ /* 0x000fe20000000007 */
[----:B------:R-:W-:Y:S01]  /*15f0*/  FADD R15, R28, R15 ;  /* 0x0000000f1c0f7221 */ /* 0x000fe20000000000 */
[----:B------:R-:W-:Y:S01]  /*1600*/  FADD R14, R33, R14 ;  /* 0x0000000e210e7221 */ /* 0x000fe20000000000 */
[----:B------:R-:W-:Y:S01]  /*1610*/  FSETP.GEU.AND P4, PT, |R11|, 1.175494350822287508e-38, PT ;  /* 0x008000000b00780b */ /* 0x000fe20003f8e200 */
[----:B------:R-:W-:Y:S01]  /*1620*/  FADD R28, R13, -R10 ;  /* 0x8000000a0d1c7221 */ /* 0x000fe20000000000 */
[C---:B------:R-:W-:Y:S01]  /*1630*/  FMUL R30, R11.reuse, 0.25 ;  /* 0x3e8000000b1e7820 */ /* 0x040fe20000400000 */
[----:B------:R-:W-:-:S02]  /*1640*/  FSETP.GT.AND P3, PT, |R11|, 8.50705917302346158658e+37, PT ;  /* 0x7e8000000b00780b */ /* 0x000fc40003f64200 */
[----:B------:R-:W-:Y:S01]  /*1650*/  @!P0 FFMA R16, R9, R28, R16 ;  /* 0x0000001c09108223 */ /* 0x000fe20000000010 */
[----:B------:R-:W-:Y:S01]  /*1660*/  FADD R28, -R20, R14 ;  /* 0x0000000e141c7221 */ /* 0x000fe20000000100 */
[----:B------:R-:W-:Y:S01]  /*1670*/  FADD R9, -R21, R15 ;  /* 0x0000000f15097221 */ /* 0x000fe20000000100 */
[----:B------:R-:W-:Y:S02]  /*1680*/  FSEL R34, R30, R11, P3 ;  /* 0x0000000b1e227208 */ /* 0x000fe40001800000 */
[----:B------:R-:W-:Y:S01]  /*1690*/  FMUL R33, R28, 0.25 ;  /* 0x3e8000001c217820 */ /* 0x000fe20000400000 */
[----:B------:R-:W-:Y:S02]  /*16a0*/  FMUL R30, R9, 0.25 ;  /* 0x3e800000091e7820 */ /* 0x000fe40000400000 */
[----:B------:R-:W-:Y:S02]  /*16b0*/  @!P4 FMUL R34, R34, 16777216 ;  /* 0x4b8000002222c820 */ /* 0x000fe40000400000 */
[----:B------:R-:W-:-:S02]  /*16c0*/  FSEL R33, R33, R28, P2 ;  /* 0x0000001c21217208 */ /* 0x000fc40001000000 */
[----:B------:R-:W-:Y:S01]  /*16d0*/  FSEL R30, R30, R9, P2 ;  /* 0x000000091e1e7208 */ /* 0x000fe20001000000 */
[----:B------:R-:W0:Y:S02]  /*16e0*/  MUFU.RCP R32, R34 ;  /* 0x0000002200207308 */ /* 0x000e240000001000 */
[----:B------:R-:W-:Y:S02]  /*16f0*/  @!P1 FMUL R33, R33, 16777216 ;  /* 0x4b80000021219820 */ /* 0x000fe40000400000 */
[----:B------:R-:W-:Y:S02]  /*1700*/  @!P1 FMUL R30, R30, 16777216 ;  /* 0x4b8000001e1e9820 */ /* 0x000fe40000400000 */
[C---:B------:R-:W-:Y:S02]  /*1710*/  FFMA R33, R19.reuse, R33, R20 ;  /* 0x0000002113217223 */ /* 0x040fe40000000014 */
[----:B------:R-:W-:Y:S01]  /*1720*/  FFMA R30, R19, R30, R21 ;  /* 0x0000001e131e7223 */ /* 0x000fe20000000015 */
[----:B------:R-:W-:-:S05]  /*1730*/  FSEL R19, R35, R26, P3 ;  /* 0x0000001a23137208 */ /* 0x000fca0001800000 */
[----:B------:R-:W-:-:S04]  /*1740*/  @!P4 FMUL R19, R19, 16777216 ;  /* 0x4b8000001313c820 */ /* 0x000fc80000400000 */
[----:B0-----:R-:W-:Y:S01]  /*1750*/  FMUL R32, R32, R19 ;  /* 0x0000001320207220 */ /* 0x001fe20000400000 */
[----:B------:R-:W-:Y:S01]  /*1760*/  FADD R19, R11, R26 ;  /* 0x0000001a0b137221 */ /* 0x000fe20000000000 */
[----:B------:R-:W-:-:S04]  /*1770*/  @!P0 MOV R7, R10 ;  /* 0x0000000a00078202 */ /* 0x000fc80000000f00 */
[C---:B------:R-:W-:Y:S01]  /*1780*/  FSETP.GEU.AND P2, PT, |R19|.reuse, 1.175494350822287508e-38, PT ;  /* 0x008000001300780b */ /* 0x040fe20003f4e200 */
[C---:B------:R-:W-:Y:S01]  /*1790*/  FMUL R10, R19.reuse, 0.25 ;  /* 0x3e800000130a7820 */ /* 0x040fe20000400000 */
[----:B------:R-:W-:-:S04]  /*17a0*/  FSETP.GT.AND P1, PT, |R19|, 8.50705917302346158658e+37, PT ;  /* 0x7e8000001300780b */ /* 0x000fc80003f24200 */
[----:B------:R-:W-:Y:S02]  /*17b0*/  FSEL R34, R10, R19, P1 ;  /* 0x000000130a227208 */ /* 0x000fe40000800000 */
[----:B------:R-:W-:Y:S02]  /*17c0*/  @!P0 MOV R6, R29 ;  /* 0x0000001d00068202 */ /* 0x000fe40000000f00 */
[----:B------:R-:W-:-:S03]  /*17d0*/  FSEL R36, R35, R26, P1 ;  /* 0x0000001a23247208 */ /* 0x000fc60000800000 */
[----:B------:R-:W-:Y:S01]  /*17e0*/  @!P2 FMUL R34, R34, 16777216 ;  /* 0x4b8000002222a820 */ /* 0x000fe20000400000 */
[----:B------:R-:W-:Y:S01]  /*17f0*/  FSETP.NEU.AND P1, PT, R31, RZ, PT ;  /* 0x000000ff1f00720b */ /* 0x000fe20003f2d000 */
[----:B------:R-:W-:Y:S02]  /*1800*/  FADD R16, R23, R16 ;  /* 0x0000001017107221 */ /* 0x000fe40000000000 */
[----:B------:R-:W0:Y:S01]  /*1810*/  MUFU.RCP R29, R34 ;  /* 0x00000022001d7308 */ /* 0x000e220000001000 */
[----:B------:R-:W-:Y:S01]  /*1820*/  FADD R7, -R6, R7 ;  /* 0x0000000706077221 */ /* 0x000fe20000000100 */
[----:B------:R-:W-:Y:S02]  /*1830*/  FSEL R23, R8, RZ, P1 ;  /* 0x000000ff08177208 */ /* 0x000fe40000800000 */
[----:B------:R-:W-:Y:S01]  /*1840*/  @!P0 MOV R20, R33 ;  /* 0x0000002100148202 */ /* 0x000fe20000000f00 */
[----:B------:R-:W-:Y:S01]  /*1850*/  FMUL R35, R7, R7 ;  /* 0x0000000707237220 */ /* 0x000fe20000400000 */
[----:B------:R-:W-:Y:S01]  /*1860*/  FSETP.NEU.AND P1, PT, R11, RZ, PT ;  /* 0x000000ff0b00720b */ /* 0x000fe20003f2d000 */
[----:B------:R-:W-:Y:S01]  /*1870*/  FFMA R7, R7, R23, R6 ;  /* 0x0000001707077223 */ /* 0x000fe20000000006 */
[----:B------:R-:W-:Y:S01]  /*1880*/  FADD R6, R19, R19 ;  /* 0x0000001313067221 */ /* 0x000fe20000000000 */
[----:B------:R-:W-:Y:S01]  /*1890*/  @!P2 FMUL R36, R36, 16777216 ;  /* 0x4b8000002424a820 */ /* 0x000fe20000400000 */
[----:B------:R-:W-:Y:S01]  /*18a0*/  FSEL R32, R32, RZ, P1 ;  /* 0x000000ff20207208 */ /* 0x000fe20000800000 */
[----:B------:R-:W-:Y:S01]  /*18b0*/  FADD R20, -R7, R20 ;  /* 0x0000001407147221 */ /* 0x000fe20000000100 */
[----:B------:R-:W-:Y:S01]  /*18c0*/  FMUL R35, R35, R26 ;  /* 0x0000001a23237220 */ /* 0x000fe20000400000 */
[----:B------:R-:W-:Y:S01]  /*18d0*/  FADD R33, R14, -R33 ;  /* 0x800000210e217221 */ /* 0x000fe20000000000 */
[----:B------:R-:W-:Y:S01]  /*18e0*/  FSETP.GEU.AND P3, PT, |R6|, 1.175494350822287508e-38, PT ;  /* 0x008000000600780b */ /* 0x000fe20003f6e200 */
[----:B0-----:R-:W-:Y:S01]  /*18f0*/  FMUL R29, R29, R36 ;  /* 0x000000241d1d7220 */ /* 0x001fe20000400000 */
[C---:B------:R-:W-:Y:S01]  /*1900*/  FMUL R8, R20.reuse, R20 ;  /* 0x0000001414087220 */ /* 0x040fe20000400000 */
[----:B------:R-:W-:Y:S01]  /*1910*/  FFMA R20, R20, R32, R7 ;  /* 0x0000002014147223 */ /* 0x000fe20000000007 */
[----:B------:R-:W-:Y:S01]  /*1920*/  FSETP.NEU.AND P2, PT, R19, RZ, PT ;  /* 0x000000ff1300720b */ /* 0x000fe20003f4d000 */
[----:B------:R-:W-:Y:S01]  /*1930*/  @!P0 FFMA R27, R28, R33, R27 ;  /* 0x000000211c1b8223 */ /* 0x000fe2000000001b */
[----:B------:R-:W-:Y:S01]  /*1940*/  @!P0 MOV R21, R30 ;  /* 0x0000001e00158202 */ /* 0x000fe20000000f00 */
[----:B------:R-:W-:Y:S01]  /*1950*/  FFMA R16, R23, R35, R16 ;  /* 0x0000002317107223 */ /* 0x000fe20000000010 */
[C---:B------:R-:W-:Y:S01]  /*1960*/  FMUL R7, R6.reuse, 0.25 ;  /* 0x3e80000006077820 */ /* 0x040fe20000400000 */
[----:B------:R-:W-:Y:S01]  /*1970*/  FSETP.GT.AND P1, PT, |R6|, 8.50705917302346158658e+37, PT ;  /* 0x7e8000000600780b */ /* 0x000fe20003f24200 */
[----:B------:R-:W-:Y:S01]  /*1980*/  FADD R30, R15, -R30 ;  /* 0x8000001e0f1e7221 */ /* 0x000fe20000000000 */
[----:B------:R-:W-:Y:S01]  /*1990*/  FSEL R29, R29, RZ, P2 ;  /* 0x000000ff1d1d7208 */ /* 0x000fe20001000000 */
[----:B------:R-:W-:Y:S01]  /*19a0*/  FADD R27, R16, R27 ;  /* 0x0000001b101b7221 */ /* 0x000fe20000000000 */
[----:B------:R-:W-:Y:S01]  /*19b0*/  FMUL R8, R31, R8 ;  /* 0x000000081f087220 */ /* 0x000fe20000400000 */
[----:B------:R-:W-:Y:S01]  /*19c0*/  FADD R21, -R20, R21 ;  /* 0x0000001514157221 */ /* 0x000fe20000000100 */
[----:B------:R-:W-:Y:S01]  /*19d0*/  FSEL R23, R7, R6, P1 ;  /* 0x0000000607177208 */ /* 0x000fe20000800000 */
[----:B------:R-:W-:Y:S01]  /*19e0*/  @!P0 FFMA R22, R9, R30, R22 ;  /* 0x0000001e09168223 */ /* 0x000fe20000000016 */
[----:B------:R-:W-:Y:S01]  /*19f0*/  FFMA R27, R32, R8, R27 ;  /* 0x00000008201b7223 */ /* 0x000fe2000000001b */
[C---:B------:R-:W-:Y:S01]  /*1a00*/  FFMA R9, R21.reuse, R29, R20 ;  /* 0x0000001d15097223 */ /* 0x040fe20000000014 */
[----:B------:R-:W-:Y:S01]  /*1a10*/  FMUL R8, R21, R21 ;  /* 0x0000001515087220 */ /* 0x000fe20000400000 */
[----:B------:R-:W-:Y:S01]  /*1a20*/  @!P3 FMUL R23, R23, 16777216 ;  /* 0x4b8000001717b820 */ /* 0x000fe20000400000 */
[----:B------:R-:W-:-:S02]  /*1a30*/  FADD R22, R27, R22 ;  /* 0x000000161b167221 */ /* 0x000fc40000000000 */
[----:B------:R-:W0:Y:S01]  /*1a40*/  SHFL.BFLY PT, R16, R9, 0x10, 0x1f ;  /* 0x0e001f0009107f89 */ /* 0x000e2200000e0000 */
[----:B------:R-:W-:Y:S02]  /*1a50*/  FMUL R8, R11, R8 ;  /* 0x000000080b087220 */ /* 0x000fe40000400000 */
[----:B------:R-:W1:Y:S02]  /*1a60*/  MUFU.RCP R23, R23 ;  /* 0x0000001700177308 */ /* 0x000e640000001000 */
[----:B------:R-:W-:Y:S01]  /*1a70*/  FFMA R22, R29, R8, R22 ;  /* 0x000000081d167223 */ /* 0x000fe20000000016 */
[----:B------:R-:W-:Y:S01]  /*1a80*/  FSEL R10, R10, R19, P1 ;  /* 0x000000130a0a7208 */ /* 0x000fe20000800000 */
[----:B------:R-:W-:-:S03]  /*1a90*/  FADD R8, R6, R6 ;  /* 0x0000000606087221 */ /* 0x000fc60000000000 */
[----:B------:R-:W2:Y:S01]  /*1aa0*/  SHFL.BFLY PT, R21, R22, 0x10, 0x1f ;  /* 0x0e001f0016157f89 */ /* 0x000ea200000e0000 */
[----:B------:R-:W-:Y:S01]  /*1ab0*/  @!P3 FMUL R10, R10, 16777216 ;  /* 0x4b8000000a0ab820 */ /* 0x000fe20000400000 */
[C---:B------:R-:W-:Y:S01]  /*1ac0*/  FSETP.GEU.AND P3, PT, |R8|.reuse, 1.175494350822287508e-38, PT ;  /* 0x008000000800780b */ /* 0x040fe20003f6e200 */
[----:B------:R-:W-:Y:S01]  /*1ad0*/  FMUL R11, R8, 0.25 ;  /* 0x3e800000080b7820 */ /* 0x000fe20000400000 */
[----:B------:R-:W-:Y:S01]  /*1ae0*/  FSETP.NEU.AND P2, PT, R6, RZ, PT ;  /* 0x000000ff0600720b */ /* 0x000fe20003f4d000 */
[----:B-1----:R-:W-:Y:S01]  /*1af0*/  FMUL R10, R23, R10 ;  /* 0x0000000a170a7220 */ /* 0x002fe20000400000 */
[----:B------:R-:W-:-:S04]  /*1b00*/  FSETP.GT.AND P1, PT, |R8|, 8.50705917302346158658e+37, PT ;  /* 0x7e8000000800780b */ /* 0x000fc80003f24200 */
[----:B------:R-:W-:Y:S01]  /*1b10*/  FSEL R10, R10, RZ, P2 ;  /* 0x000000ff0a0a7208 */ /* 0x000fe20001000000 */
[----:B0-----:R-:W-:Y:S01]  /*1b20*/  FADD R16, -R9, R16 ;  /* 0x0000001009107221 */ /* 0x001fe20000000100 */
[----:B------:R-:W-:-:S03]  /*1b30*/  FSEL R23, R11, R8, P1 ;  /* 0x000000080b177208 */ /* 0x000fc60000800000 */
[C---:B------:R-:W-:Y:S01]  /*1b40*/  FFMA R9, R16.reuse, R10, R9 ;  /* 0x0000000a10097223 */ /* 0x040fe20000000009 */
[----:B------:R-:W-:Y:S01]  /*1b50*/  FMUL R16, R16, R16 ;  /* 0x0000001010107220 */ /* 0x000fe20000400000 */
[----:B------:R-:W-:-:S03]  /*1b60*/  @!P3 FMUL R23, R23, 16777216 ;  /* 0x4b8000001717b820 */ /* 0x000fc60000400000 */
[----:B------:R-:W-:Y:S01]  /*1b70*/  FMUL R16, R19, R16 ;  /* 0x0000001013107220 */ /* 0x000fe20000400000 */
[----:B------:R-:W0:Y:S01]  /*1b80*/  SHFL.BFLY PT, R20, R9, 0x8, 0x1f ;  /* 0x0d001f0009147f89 */ /* 0x000e2200000e0000 */
[----:B--2---:R-:W-:Y:S01]  /*1b90*/  FADD R21, R22, R21 ;  /* 0x0000001516157221 */ /* 0x004fe20000000000 */
[----:B------:R-:W1:Y:S03]  /*1ba0*/  MUFU.RCP R23, R23 ;  /* 0x0000001700177308 */ /* 0x000e660000001000 */
[----:B------:R-:W-:Y:S01]  /*1bb0*/  FFMA R16, R10, R16, R21 ;  /* 0x000000100a107223 */ /* 0x000fe20000000015 */
[----:B------:R-:W-:Y:S01]  /*1bc0*/  FSEL R10, R7, R6, P1 ;  /* 0x00000006070a7208 */ /* 0x000fe20000800000 */
[----:B------:R-:W-:-:S03]  /*1bd0*/  FADD R7, R8, R8 ;  /* 0x0000000808077221 */ /* 0x000fc60000000000 */
[----:B------:R-:W2:Y:S01]  /*1be0*/  SHFL.BFLY PT, R19, R16, 0x8, 0x1f ;  /* 0x0d001f0010137f89 */ /* 0x000ea200000e0000 */
[----:B------:R-:W-:Y:S01]  /*1bf0*/  @!P3 FMUL R10, R10, 16777216 ;  /* 0x4b8000000a0ab820 */ /* 0x000fe20000400000 */
[----:B------:R-:W-:Y:S02]  /*1c00*/  FSETP.GEU.AND P3, PT, |R7|, 1.175494350822287508e-38, PT ;  /* 0x008000000700780b */ /* 0x000fe40003f6e200 */
[----:B------:R-:W-:Y:S01]  /*1c10*/  FSETP.NEU.AND P2, PT, R8, RZ, PT ;  /* 0x000000ff0800720b */ /* 0x000fe20003f4d000 */
[----:B-1----:R-:W-:Y:S01]  /*1c20*/  FMUL R21, R23, R10 ;  /* 0x0000000a17157220 */ /* 0x002fe20000400000 */
[C---:B------:R-:W-:Y:S01]  /*1c30*/  FMUL R10, R7.reuse, 0.25 ;  /* 0x3e800000070a7820 */ /* 0x040fe20000400000 */
[----:B------:R-:W-:-:S03]  /*1c40*/  FSETP.GT.AND P1, PT, |R7|, 8.50705917302346158658e+37, PT ;  /* 0x7e8000000700780b */ /* 0x000fc60003f24200 */
[----:B------:R-:W-:Y:S01]  /*1c50*/  FSEL R21, R21, RZ, P2 ;  /* 0x000000ff15157208 */ /* 0x000fe20001000000 */
[----:B0-----:R-:W-:Y:S01]  /*1c60*/  FADD R20, -R9, R20 ;  /* 0x0000001409147221 */ /* 0x001fe20000000100 */
[----:B------:R-:W-:-:S03]  /*1c70*/  FSEL R22, R10, R7, P1 ;  /* 0x000000070a167208 */ /* 0x000fc60000800000 */
[C---:B------:R-:W-:Y:S01]  /*1c80*/  FFMA R9, R20.reuse, R21, R9 ;  /* 0x0000001514097223 */ /* 0x040fe20000000009 */
[----:B------:R-:W-:Y:S01]  /*1c90*/  FMUL R23, R20, R20 ;  /* 0x0000001414177220 */ /* 0x000fe20000400000 */
[----:B------:R-:W-:-:S03]  /*1ca0*/  @!P3 FMUL R22, R22, 16777216 ;  /* 0x4b8000001616b820 */ /* 0x000fc60000400000 */
[----:B------:R-:W0:Y:S01]  /*1cb0*/  SHFL.BFLY PT, R20, R9, 0x4, 0x1f ;  /* 0x0c801f0009147f89 */ /* 0x000e2200000e0000 */
[----:B------:R-:W-:Y:S01]  /*1cc0*/  FMUL R23, R6, R23 ;  /* 0x0000001706177220 */ /* 0x000fe20000400000 */
        /* <DEDUP_REMOVED lines=23> */
[----:B------:R-:W-:-:S04]  /*1e40*/  FSEL R21, R10, R7, P1 ;  /* 0x000000070a157208 */ /* 0x000fc80000800000 */
[----:B------:R-:W2:Y:S01]  /*1e50*/  SHFL.BFLY PT, R19, R16, 0x2, 0x1f ;  /* 0x0c401f0010137f89 */ /* 0x000ea200000e0000 */
[----:B------:R-:W-:Y:S01]  /*1e60*/  @!P3 FMUL R21, R21, 16777216 ;  /* 0x4b8000001515b820 */ /* 0x000fe20000400000 */
[C---:B------:R-:W-:Y:S01]  /*1e70*/  FSETP.NEU.AND P1, PT, R6.reuse, RZ, PT ;  /* 0x000000ff0600720b */ /* 0x040fe20003f2d000 */
[----:B------:R-:W-:Y:S02]  /*1e80*/  FADD R8, R6, R6 ;  /* 0x0000000606087221 */ /* 0x000fe40000000000 */
[----:B-1----:R-:W-:-:S03]  /*1e90*/  FMUL R21, R22, R21 ;  /* 0x0000001516157220 */ /* 0x002fc60000400000 */
[C---:B------:R-:W-:Y:S02]  /*1ea0*/  FSETP.GEU.AND P2, PT, |R8|.reuse, 1.175494350822287508e-38, PT ;  /* 0x008000000800780b */ /* 0x040fe40003f4e200 */
[----:B------:R-:W-:Y:S01]  /*1eb0*/  FSEL R21, R21, RZ, P1 ;  /* 0x000000ff15157208 */ /* 0x000fe20000800000 */
[----:B0-----:R-:W-:Y:S01]  /*1ec0*/  FADD R20, -R9, R20 ;  /* 0x0000001409147221 */ /* 0x001fe20000000100 */
[C---:B------:R-:W-:Y:S01]  /*1ed0*/  FMUL R23, R8.reuse, 0.25 ;  /* 0x3e80000008177820 */ /* 0x040fe20000400000 */
[----:B------:R-:W-:Y:S02]  /*1ee0*/  FSETP.GT.AND P1, PT, |R8|, 8.50705917302346158658e+37, PT ;  /* 0x7e8000000800780b */ /* 0x000fe40003f24200 */
[C---:B------:R-:W-:Y:S01]  /*1ef0*/  FFMA R9, R20.reuse, R21, R9 ;  /* 0x0000001514097223 */ /* 0x040fe20000000009 */
[----:B------:R-:W-:Y:S01]  /*1f00*/  FMUL R20, R20, R20 ;  /* 0x0000001414147220 */ /* 0x000fe20000400000 */
[----:B------:R-:W-:-:S03]  /*1f10*/  FSEL R23, R23, R8, P1 ;  /* 0x0000000817177208 */ /* 0x000fc60000800000 */
[----:B------:R-:W-:Y:S01]  /*1f20*/  FMUL R20, R7, R20 ;  /* 0x0000001407147220 */ /* 0x000fe20000400000 */
[----:B--2---:R-:W-:Y:S01]  /*1f30*/  FADD R16, R16, R19 ;  /* 0x0000001310107221 */ /* 0x004fe20000000000 */
[----:B------:R-:W0:Y:S01]  /*1f40*/  SHFL.BFLY PT, R10, R9, 0x1, 0x1f ;  /* 0x0c201f00090a7f89 */ /* 0x000e2200000e0000 */
[----:B------:R-:W-:Y:S02]  /*1f50*/  @!P2 FMUL R23, R23, 16777216 ;  /* 0x4b8000001717a820 */ /* 0x000fe40000400000 */
[----:B------:R-:W-:-:S05]  /*1f60*/  FFMA R16, R21, R20, R16 ;  /* 0x0000001415107223 */ /* 0x000fca0000000010 */
[----:B------:R-:W1:Y:S01]  /*1f70*/  SHFL.BFLY PT, R7, R16, 0x1, 0x1f ;  /* 0x0c201f0010077f89 */ /* 0x000e6200000e0000 */
[----:B------:R-:W2:Y:S01]  /*1f80*/  MUFU.RCP R23, R23 ;  /* 0x0000001700177308 */ /* 0x000ea20000001000 */
[----:B------:R-:W-:Y:S02]  /*1f90*/  FSEL R20, R11, R6, P1 ;  /* 0x000000060b147208 */ /* 0x000fe40000800000 */
[----:B------:R-:W-:Y:S01]  /*1fa0*/  @!P0 STG.E.128 desc[UR6][R24.64+0x6000], R12 ;  /* 0x0060000c18008986 */ /* 0x000fe2000c101d06 */
[----:B------:R-:W-:Y:S02]  /*1fb0*/  BAR.SYNC.DEFER_BLOCKING 0x0 ;  /* 0x0000000000007b1d */ /* 0x000fe40000010000 */
[----:B------:R-:W-:Y:S01]  /*1fc0*/  @!P2 FMUL R20, R20, 16777216 ;  /* 0x4b8000001414a820 */ /* 0x000fe20000400000 */
[----:B------:R-:W-:Y:S02]  /*1fd0*/  FSETP.NEU.AND P1, PT, R8, RZ, PT ;  /* 0x000000ff0800720b */ /* 0x000fe40003f2d000 */
[----:B------:R-:W-:Y:S01]  /*1fe0*/  LOP3.LUT P2, RZ, R17, 0x1f, RZ, 0xc0, !PT ;  /* 0x0000001f11ff7812 */ /* 0x000fe2000784c0ff */
[----:B0-----:R-:W-:Y:S01]  /*1ff0*/  FADD R10, -R9, R10 ;  /* 0x0000000a090a7221 */ /* 0x001fe20000000100 */
[----:B--2---:R-:W-:-:S03]  /*2000*/  FMUL R20, R23, R20 ;  /* 0x0000001417147220 */ /* 0x004fc60000400000 */
[----:B------:R-:W-:Y:S02]  /*2010*/  FMUL R11, R10, R10 ;  /* 0x0000000a0a0b7220 */ /* 0x000fe40000400000 */
[----:B------:R-:W-:Y:S02]  /*2020*/  FSEL R20, R20, RZ, P1 ;  /* 0x000000ff14147208 */ /* 0x000fe40000800000 */
[----:B------:R-:W-:Y:S01]  /*2030*/  SHF.R.U32.HI R19, RZ, 0x3, R17 ;  /* 0x00000003ff137819 */ /* 0x000fe20000011611 */
[----:B-1----:R-:W-:Y:S01]  /*2040*/  FADD R7, R16, R7 ;  /* 0x0000000710077221 */ /* 0x002fe20000000000 */
[----:B------:R-:W-:Y:S01]  /*2050*/  FMUL R11, R6, R11 ;  /* 0x0000000b060b7220 */ /* 0x000fe20000400000 */
[----:B------:R-:W-:Y:S01]  /*2060*/  FFMA R10, R10, R20, R9 ;  /* 0x000000140a0a7223 */ /* 0x000fe20000000009 */
[----:B------:R-:W-:Y:S02]  /*2070*/  LOP3.LUT R19, R19, 0x3c, RZ, 0xc0, !PT ;  /* 0x0000003c13137812 */ /* 0x000fe400078ec0ff */
[----:B------:R-:W-:-:S03]  /*2080*/  FFMA R20, R20, R11, R7 ;  /* 0x0000000b14147223 */ /* 0x000fc60000000007 */
[----:B------:R-:W-:Y:S04]  /*2090*/  @!P2 STS [R19+UR4+0x80], R8 ;  /* 0x000080081300a988 */ /* 0x000fe80008000804 */
[----:B------:R-:W-:Y:S04]  /*20a0*/  @!P2 STS [R19+UR4], R10 ;  /* 0x0000000a1300a988 */ /* 0x000fe80008000804 */
[----:B------:R-:W-:Y:S01]  /*20b0*/  @!P2 STS [R19+UR4+0x40], R20 ;  /* 0x000040141300a988 */ /* 0x000fe20008000804 */
[----:B------:R-:W-:Y:S01]  /*20c0*/  BAR.SYNC.DEFER_BLOCKING 0x0 ;  /* 0x0000000000007b1d */ /* 0x000fe20000010000 */
[----:B------:R-:W-:-:S13]  /*20d0*/  ISETP.GE.AND P3, PT, R17, 0x10, PT ;  /* 0x000000101100780c */ /* 0x000fda0003f66270 */
[----:B------:R-:W0:Y:S04]  /*20e0*/  @!P3 LDS R4, [R18+UR4+0x80] ;  /* 0x000080041204b984 */ /* 0x000e280008000800 */
[----:B------:R-:W1:Y:S04]  /*20f0*/  @!P3 LDS R5, [R18+UR4] ;  /* 0x000000041205b984 */ /* 0x000e680008000800 */
[----:B------:R-:W-:Y:S04]  /*2100*/  @!P3 LDS R3, [R18+UR4+0x40] ;  /* 0x000040041203b984 */ /* 0x000fe80008000800 */
[----:B0-----:R-:W0:Y:S04]  /*2110*/  SHFL.BFLY PT, R9, R4, 0x8, 0x1f ;  /* 0x0d001f0004097f89 */ /* 0x001e2800000e0000 */
[----:B-1----:R-:W-:Y:S01]  /*2120*/  SHFL.BFLY PT, R8, R5, 0x8, 0x1f ;  /* 0x0d001f0005087f89 */ /* 0x002fe200000e0000 */
[----:B0-----:R-:W-:-:S05]  /*2130*/  FADD R7, R4, R9 ;  /* 0x0000000904077221 */ /* 0x001fca0000000000 */
[C---:B------:R-:W-:Y:S01]  /*2140*/  FSETP.GEU.AND P2, PT, |R7|.reuse, 1.175494350822287508e-38, PT ;  /* 0x008000000700780b */ /* 0x040fe20003f4e200 */
[C---:B------:R-:W-:Y:S01]  /*2150*/  FMUL R6, R7.reuse, 0.25 ;  /* 0x3e80000007067820 */ /* 0x040fe20000400000 */
[----:B------:R-:W0:Y:S01]  /*2160*/  SHFL.BFLY PT, R14, R7, 0x4, 0x1f ;  /* 0x0c801f00070e7f89 */ /* 0x000e2200000e0000 */
[----:B------:R-:W-:-:S04]  /*2170*/  FSETP.GT.AND P1, PT, |R7|, 8.50705917302346158658e+37, PT ;  /* 0x7e8000000700780b */ /* 0x000fc80003f24200 */
[----:B------:R-:W-:-:S06]  /*2180*/  FSEL R11, R6, R7, P1 ;  /* 0x00000007060b7208 */ /* 0x000fcc0000800000 */
[----:B------:R-:W-:-:S04]  /*2190*/  @!P2 FMUL R11, R11, 16777216 ;  /* 0x4b8000000b0ba820 */ /* 0x000fc80000400000 */
[----:B------:R-:W1:Y:S01]  /*21a0*/  MUFU.RCP R12, R11 ;  /* 0x0000000b000c7308 */ /* 0x000e620000001000 */
[----:B------:R-:W2:Y:S01]  /*21b0*/  SHFL.BFLY PT, R10, R3, 0x8, 0x1f ;  /* 0x0d001f00030a7f89 */ /* 0x000ea200000e0000 */
[----:B------:R-:W-:-:S04]  /*21c0*/  @P1 FMUL R9, R9, 0.25 ;  /* 0x3e80000009091820 */ /* 0x000fc80000400000 */
[----:B------:R-:W-:Y:S01]  /*21d0*/  @!P2 FMUL R9, R9, 16777216 ;  /* 0x4b8000000909a820 */ /* 0x000fe20000400000 */
[C---:B0-----:R-:W-:Y:S01]  /*21e0*/  FADD R6, R7.reuse, R14 ;  /* 0x0000000e07067221 */ /* 0x041fe20000000000 */
[----:B------:R-:W-:-:S04]  /*21f0*/  FSETP.NEU.AND P2, PT, R7, RZ, PT ;  /* 0x000000ff0700720b */ /* 0x000fc80003f4d000 */
[----:B------:R-:W-:Y:S01]  /*2200*/  FSETP.GEU.AND P3, PT, |R6|, 1.175494350822287508e-38, PT ;  /* 0x008000000600780b */ /* 0x000fe20003f6e200 */
[----:B-1----:R-:W-:Y:S01]  /*2210*/  FMUL R12, R12, R9 ;  /* 0x000000090c0c7220 */ /* 0x002fe20000400000 */
[C---:B------:R-:W-:Y:S01]  /*2220*/  FMUL R13, R6.reuse, 0.25 ;  /* 0x3e800000060d7820 */ /* 0x040fe20000400000 */
[----:B------:R-:W-:Y:S01]  /*2230*/  FSETP.GT.AND P1, PT, |R6|, 8.50705917302346158658e+37, PT ;  /* 0x7e8000000600780b */ /* 0x000fe20003f24200 */
[----:B------:R-:W0:Y:S01]  /*2240*/  SHFL.BFLY PT, R9, R6, 0x2, 0x1f ;  /* 0x0c401f0006097f89 */ /* 0x000e2200000e0000 */
[----:B------:R-:W-:Y:S01]  /*2250*/  FADD R8, -R5, R8 ;  /* 0x0000000805087221 */ /* 0x000fe20000000100 */
[----:B------:R-:W-:Y:S02]  /*2260*/  FSEL R12, R12, RZ, P2 ;  /* 0x000000ff0c0c7208 */ /* 0x000fe40001000000 */
[----:B------:R-:W-:Y:S01]  /*2270*/  FSEL R13, R13, R6, P1 ;  /* 0x000000060d0d7208 */ /* 0x000fe20000800000 */
[C---:B------:R-:W-:Y:S02]  /*2280*/  FMUL R11, R8.reuse, R8 ;  /* 0x00000008080b7220 */ /* 0x040fe40000400000 */
[----:B------:R-:W-:Y:S01]  /*2290*/  FFMA R5, R8, R12, R5 ;  /* 0x0000000c08057223 */ /* 0x000fe20000000005 */
[----:B--2---:R-:W-:Y:S01]  /*22a0*/  FADD R3, R3, R10 ;  /* 0x0000000a03037221 */ /* 0x004fe20000000000 */
[----:B------:R-:W-:Y:S01]  /*22b0*/  FMUL R11, R4, R11 ;  /* 0x0000000b040b7220 */ /* 0x000fe20000400000 */
[----:B------:R-:W-:-:S02]  /*22c0*/  @!P3 FMUL R13, R13, 16777216 ;  /* 0x4b8000000d0db820 */ /* 0x000fc40000400000 */
[----:B------:R-:W1:Y:S01]  /*22d0*/  SHFL.BFLY PT, R4, R5, 0x4, 0x1f ;  /* 0x0c801f0005047f89 */ /* 0x000e6200000e0000 */
[----:B------:R-:W-:-:S03]  /*22e0*/  FFMA R11, R12, R11, R3 ;  /* 0x0000000b0c0b7223 */ /* 0x000fc60000000003 */
[----:B------:R-:W2:Y:S02]  /*22f0*/  MUFU.RCP R13, R13 ;  /* 0x0000000d000d7308 */ /* 0x000ea40000001000 */
[----:B------:R-:W3:Y:S01]  /*2300*/  SHFL.BFLY PT, R8, R11, 0x4, 0x1f ;  /* 0x0c801f000b087f89 */ /* 0x000ee200000e0000 */
[----:B------:R-:W-:Y:S01]  /*2310*/  @P1 FMUL R14, R14, 0.25 ;  /* 0x3e8000000e0e1820 */ /* 0x000fe20000400000 */
[----:B0-----:R-:W-:-:S03]  /*2320*/  FADD R3, R6, R9 ;  /* 0x0000000906037221 */ /* 0x001fc60000000000 */
[----:B------:R-:W-:Y:S01]  /*2330*/  @!P3 FMUL R14, R14, 16777216 ;  /* 0x4b8000000e0eb820 */ /* 0x000fe20000400000 */
[----:B------:R-:W-:Y:S02]  /*2340*/  FSETP.NEU.AND P2, PT, R6, RZ, PT ;  /* 0x000000ff0600720b */ /* 0x000fe40003f4d000 */
[----:B------:R-:W-:Y:S01]  /*2350*/  FSETP.GEU.AND P3, PT, |R3|, 1.175494350822287508e-38, PT ;  /* 0x008000000300780b */ /* 0x000fe20003f6e200 */
[----:B--2---:R-:W-:Y:S01]  /*2360*/  FMUL R14, R13, R14 ;  /* 0x0000000e0d0e7220 */ /* 0x004fe20000400000 */
[C---:B------:R-:W-:Y:S01]  /*2370*/  FMUL R12, R3.reuse, 0.25 ;  /* 0x3e800000030c7820 */ /* 0x040fe20000400000 */
[----:B------:R-:W-:Y:S01]  /*2380*/  FSETP.GT.AND P1, PT, |R3|, 8.50705917302346158658e+37, PT ;  /* 0x7e8000000300780b */ /* 0x000fe20003f24200 */
[----:B-1----:R-:W-:Y:S02]  /*2390*/  FADD R4, -R5, R4 ;  /* 0x0000000405047221 */ /* 0x002fe40000000100 */
[----:B------:R-:W-:Y:S02]  /*23a0*/  FSEL R14, R14, RZ, P2 ;  /* 0x000000ff0e0e7208 */ /* 0x000fe40001000000 */
[----:B------:R-:W-:Y:S01]  /*23b0*/  FSEL R12, R12, R3, P1 ;  /* 0x000000030c0c7208 */ /* 0x000fe20000800000 */
[----:B------:R-:W-:-:S02]  /*23c0*/  FMUL R10, R4, R4 ;  /* 0x00000004040a7220 */ /* 0x000fc40000400000 */
[----:B------:R-:W-:Y:S01]  /*23d0*/  FFMA R4, R4, R14, R5 ;  /* 0x0000000e04047223 */ /* 0x000fe20000000005 */
[----:B---3--:R-:W-:Y:S01]  /*23e0*/  FADD R11, R11, R8 ;  /* 0x000000080b0b7221 */ /* 0x008fe20000000000 */
[----:B------:R-:W-:Y:S01]  /*23f0*/  @!P3 FMUL R12, R12, 16777216 ;  /* 0x4b8000000c0cb820 */ /* 0x000fe20000400000 */
[----:B------:R-:W0:Y:S01]  /*2400*/  SHFL.BFLY PT, R8, R3, 0x1, 0x1f ;  /* 0x0c201f0003087f89 */ /* 0x000e2200000e0000 */
[----:B------:R-:W-:-:S03]  /*2410*/  FMUL R10, R7, R10 ;  /* 0x0000000a070a7220 */ /* 0x000fc60000400000 */
[----:B------:R-:W1:Y:S01]  /*2420*/  SHFL.BFLY PT, R5, R4, 0x2, 0x1f ;  /* 0x0c401f0004057f89 */ /* 0x000e6200000e0000 */
[----:B------:R-:W2:Y:S01]  /*2430*/  MUFU.RCP R12, R12 ;  /* 0x0000000c000c7308 */ /* 0x000ea20000001000 */
[----:B------:R-:W-:Y:S01]  /*2440*/  FFMA R10, R14, R10, R11 ;  /* 0x0000000a0e0a7223 */ /* 0x000fe2000000000b */
[----:B------:R-:W-:-:S04]  /*2450*/  @P1 FMUL R9, R9, 0.25 ;  /* 0x3e80000009091820 */ /* 0x000fc80000400000 */
[----:B------:R-:W3:Y:S01]  /*2460*/  SHFL.BFLY PT, R7, R10, 0x2, 0x1f ;  /* 0x0c401f000a077f89 */ /* 0x000ee200000e0000 */
[----:B------:R-:W-:Y:S01]  /*2470*/  @!P3 FMUL R9, R9, 16777216 ;  /* 0x4b8000000909b820 */ /* 0x000fe20000400000 */
[----:B------:R-:W-:-:S03]  /*2480*/  FSETP.NEU.AND P1, PT, R3, RZ, PT ;  /* 0x000000ff0300720b */ /* 0x000fc60003f2d000 */
[----:B--2---:R-:W-:Y:S01]  /*2490*/  FMUL R9, R12, R9 ;  /* 0x000000090c097220 */ /* 0x004fe20000400000 */
[----:B0-----:R-:W-:-:S04]  /*24a0*/  FADD R11, R3, R8 ;  /* 0x00000008030b7221 */ /* 0x001fc80000000000 */
[----:B------:R-:W-:Y:S01]  /*24b0*/  FSEL R9, R9, RZ, P1 ;  /* 0x000000ff09097208 */ /* 0x000fe20000800000 */
[----:B-1----:R-:W-:Y:S01]  /*24c0*/  FADD R5, -R4, R5 ;  /* 0x0000000504057221 */ /* 0x002fe20000000100 */
[C---:B------:R-:W-:Y:S01]  /*24d0*/  FSETP.GEU.AND P2, PT, |R11|.reuse, 1.175494350822287508e-38, PT ;  /* 0x008000000b00780b */ /* 0x040fe20003f4e200 */
[----:B------:R-:W-:Y:S02]  /*24e0*/  FMUL R12, R11, 0.25 ;  /* 0x3e8000000b0c7820 */ /* 0x000fe40000400000 */
[C---:B------:R-:W-:Y:S01]  /*24f0*/  FFMA R4, R5.reuse, R9, R4 ;  /* 0x0000000905047223 */ /* 0x040fe20000000004 */
[----:B------:R-:W-:Y:S01]  /*2500*/  FMUL R5, R5, R5 ;  /* 0x0000000505057220 */ /* 0x000fe20000400000 */
[----:B------:R-:W-:Y:S01]  /*2510*/  FSETP.GT.AND P1, PT, |R11|, 8.50705917302346158658e+37, PT ;  /* 0x7e8000000b00780b */ /* 0x000fe20003f24200 */
[----:B---3--:R-:W-:Y:S02]  /*2520*/  FADD R10, R10, R7 ;  /* 0x000000070a0a7221 */ /* 0x008fe40000000000 */
[----:B------:R-:W-:Y:S01]  /*2530*/  FMUL R5, R6, R5 ;  /* 0x0000000506057220 */ /* 0x000fe20000400000 */
[----:B------:R-:W0:Y:S01]  /*2540*/  SHFL.BFLY PT, R7, R4, 0x1, 0x1f ;  /* 0x0c201f0004077f89 */ /* 0x000e2200000e0000 */
[----:B------:R-:W-:-:S02]  /*2550*/  FSEL R12, R12, R11, P1 ;  /* 0x0000000b0c0c7208 */ /* 0x000fc40000800000 */
[----:B------:R-:W-:-:S03]  /*2560*/  FFMA R5, R9, R5, R10 ;  /* 0x0000000509057223 */ /* 0x000fc6000000000a */
[----:B------:R-:W-:Y:S02]  /*2570*/  @!P2 FMUL R12, R12, 16777216 ;  /* 0x4b8000000c0ca820 */ /* 0x000fe40000400000 */
[----:B------:R-:W1:Y:S02]  /*2580*/  SHFL.BFLY PT, R6, R5, 0x1, 0x1f ;  /* 0x0c201f0005067f89 */ /* 0x000e6400000e0000 */
[----:B------:R-:W2:Y:S01]  /*2590*/  MUFU.RCP R9, R12 ;  /* 0x0000000c00097308 */ /* 0x000ea20000001000 */
[----:B------:R-:W-:Y:S01]  /*25a0*/  @P1 FMUL R8, R8, 0.25 ;  /* 0x3e80000008081820 */ /* 0x000fe20000400000 */
[----:B------:R-:W-:-:S03]  /*25b0*/  LOP3.LUT P1, RZ, R17, 0xf, RZ, 0xc0, !PT ;  /* 0x0000000f11ff7812 */ /* 0x000fc6000782c0ff */
[----:B------:R-:W-:Y:S01]  /*25c0*/  @!P2 FMUL R8, R8, 16777216 ;  /* 0x4b8000000808a820 */ /* 0x000fe20000400000 */
[----:B------:R-:W-:Y:S02]  /*25d0*/  FSETP.NEU.AND P2, PT, R11, RZ, PT ;  /* 0x000000ff0b00720b */ /* 0x000fe40003f4d000 */
[----:B------:R-:W-:Y:S01]  /*25e0*/  ISETP.LT.AND P1, PT, R17, 0x10, !P1 ;  /* 0x000000101100780c */ /* 0x000fe20004f21270 */
[----:B0-----:R-:W-:Y:S01]  /*25f0*/  FADD R7, -R4, R7 ;  /* 0x0000000704077221 */ /* 0x001fe20000000100 */
[----:B--2---:R-:W-:-:S03]  /*2600*/  FMUL R9, R9, R8 ;  /* 0x0000000809097220 */ /* 0x004fc60000400000 */
[----:B------:R-:W-:Y:S02]  /*2610*/  FMUL R8, R7, R7 ;  /* 0x0000000707087220 */ /* 0x000fe40000400000 */
[----:B------:R-:W-:Y:S01]  /*2620*/  FSEL R9, R9, RZ, P2 ;  /* 0x000000ff09097208 */ /* 0x000fe20001000000 */
[----:B-1----:R-:W-:Y:S01]  /*2630*/  FADD R6, R5, R6 ;  /* 0x0000000605067221 */ /* 0x002fe20000000000 */
[----:B------:R-:W-:-:S03]  /*2640*/  FMUL R8, R3, R8 ;  /* 0x0000000803087220 */ /* 0x000fc60000400000 */
[----:B------:R-:W-:Y:S01]  /*2650*/  FFMA R13, R7, R9, R4 ;  /* 0x00000009070d7223 */ /* 0x000fe20000000004 */
[----:B------:R-:W-:Y:S01]  /*2660*/  FFMA R9, R9, R8, R6 ;  /* 0x0000000809097223 */ /* 0x000fe20000000006 */
[----:B------:R-:W-:Y:S01]  /*2670*/  @P1 STS [R18+UR4+0x80], R11 ;  /* 0x0000800b12001988 */ /* 0x000fe20008000804 */
[----:B------:R-:W0:Y:S03]  /*2680*/  LDC.64 R4, c[0x0][0x228] ;  /* 0x00008a00ff047b82 */ /* 0x000e260000000a00 */
[----:B------:R-:W-:Y:S04]  /*2690*/  @P1 STS [R18+UR4], R13 ;  /* 0x0000000d12001988 */ /* 0x000fe80008000804 */
[----:B------:R-:W-:Y:S01]  /*26a0*/  @P1 STS [R18+UR4+0x40], R9 ;  /* 0x0000400912001988 */ /* 0x000fe20008000804 */
[----:B------:R-:W1:Y:S08]  /*26b0*/  LDC.64 R6, c[0x0][0x230] ;  /* 0x00008c00ff067b82 */ /* 0x000e700000000a00 */
[----:B------:R-:W-:Y:S06]  /*26c0*/  BAR.SYNC.DEFER_BLOCKING 0x0 ;  /* 0x0000000000007b1d */ /* 0x000fec0000010000 */
[----:B------:R-:W2:Y:S04]  /*26d0*/  LDS R15, [UR4] ;  /* 0x00000004ff0f7984 */ /* 0x000ea80008000800 */
[----:B------:R-:W3:Y:S01]  /*26e0*/  LDS R17, [UR4+0x40] ;  /* 0x00004004ff117984 */ /* 0x000ee20008000800 */
[----:B------:R-:W-:Y:S01]  /*26f0*/  ISETP.EQ.AND P0, PT, R2, RZ, !P0 ;  /* 0x000000ff0200720c */ /* 0x000fe20004702270 */
[----:B0-----:R-:W-:-:S04]  /*2700*/  IMAD.WIDE R2, R0, 0x4, R4 ;  /* 0x0000000400027825 */ /* 0x001fc800078e0204 */
[----:B-1----:R-:W-:-:S08]  /*2710*/  IMAD.WIDE R4, R0, 0x4, R6 ;  /* 0x0000000400047825 */ /* 0x002fd000078e0206 */
[----:B--2---:R0:W-:Y:S04]  /*2720*/  @P0 STG.E desc[UR6][R2.64], R15 ;  /* 0x0000000f02000986 */ /* 0x0041e8000c101906 */
[----:B---3--:R0:W-:Y:S02]  /*2730*/  @P0 STG.E desc[UR6][R4.64], R17 ;  /* 0x0000001104000986 */ /* 0x0081e4000c101906 */
[----:B0-----:R-:W-:Y:S05]  /*2740*/  @!P0 EXIT ;  /* 0x000000000000894d */ /* 0x001fea0003800000 */
[----:B0-----:R-:W0:Y:S01]  /*2750*/  LDS R5, [UR4+0x80] ;  /* 0x00008004ff057984 */ /* 0x001e220008000800 */
[----:B------:R-:W1:Y:S02]  /*2760*/  LDC.64 R2, c[0x0][0x238] ;  /* 0x00008e00ff027b82 */ /* 0x000e640000000a00 */
[----:B-1----:R-:W-:-:S05]  /*2770*/  IMAD.WIDE R2, R0, 0x4, R2 ;  /* 0x0000000400027825 */ /* 0x002fca00078e0202 */
[----:B0-----:R-:W-:Y:S01]  /*2780*/  STG.E desc[UR6][R2.64], R5 ;  /* 0x0000000502007986 */ /* 0x001fe2000c101906 */
[----:B------:R-:W-:Y:S05]  /*2790*/  EXIT ;  /* 0x000000000000794d */ /* 0x000fea0003800000 */
.L_x_0:
[----:B------:R-:W-:-:S00]  /*27a0*/  BRA `(.L_x_0) ;  /* 0xfffffffc00fc7947 */ /* 0x000fc0000383ffff */
[----:B------:R-:W-:-:S00]  /*27b0*/  NOP ;  /* 0x0000000000007918 */ /* 0x000fc00000000000 */
        /* <DEDUP_REMOVED lines=12> */
.L_x_1:


//--------------------- .nv.shared.triton_red_fused_add_convolution_native_group_norm_25 --------------------------
	.section	.nv.shared.triton_red_fused_add_convolution_native_group_norm_25,"aw",@nobits
	.sectionflags	@""
	.align	16
	.zero		1024


//--------------------- .nv.constant0.triton_red_fused_add_convolution_native_group_norm_25 --------------------------
	.section	.nv.constant0.triton_red_fused_add_convolution_native_group_norm_25,"a",@progbits
	.sectionflags	@""
	.align	4
.nv.constant0.triton_red_fused_add_convolution_native_group_norm_25:
	.zero		584
